def attn_fwd(
    Q,
    K,
    V,
    Out,
    Lse,
    sm_scale,
    stride_qz,
    stride_qh,
    stride_qm,
    stride_qk,
    stride_kz,
    stride_kh,
    stride_kn,
    stride_kk,
    stride_vz,
    stride_vh,
    stride_vn,
    stride_vk,
    stride_oz,
    stride_oh,
    stride_om,
    stride_ok,
    seqlen_q,
    seqlen_k,
    BLOCK_M: tl.constexpr,
    BLOCK_N: tl.constexpr,
    HEAD_DIM: tl.constexpr,
    CAUSAL: tl.constexpr,
):
    start_m = tl.program_id(0)
    off_hz = tl.program_id(1)
    q_off = off_hz * stride_qh
    k_off = off_hz * stride_kh
    v_off = off_hz * stride_vh
    offs_m = start_m * BLOCK_M + tl.arange(0, BLOCK_M)
    offs_d = tl.arange(0, HEAD_DIM)
    offs_n = tl.arange(0, BLOCK_N)
    q_ptrs = Q + q_off + offs_m[:, None] * stride_qm + offs_d[None, :] * stride_qk
    k_ptrs = K + k_off + offs_d[:, None] * stride_kk + offs_n[None, :] * stride_kn
    v_ptrs = V + v_off + offs_n[:, None] * stride_vn + offs_d[None, :] * stride_vk
    m_i = tl.full([BLOCK_M], float("-inf"), dtype=tl.float32)
    l_i = tl.zeros([BLOCK_M], dtype=tl.float32) + 1.0
    acc = tl.zeros([BLOCK_M, HEAD_DIM], dtype=tl.float32)
    q = tl.load(q_ptrs)
    acc, l_i, m_i = _attn_fwd_inner(
        acc,
        l_i,
        m_i,
        q,
        k_ptrs,
        v_ptrs,
        sm_scale,
        stride_kn,
        stride_vn,
        start_m,
        seqlen_k,
        BLOCK_M,
        BLOCK_N,
        HEAD_DIM,
        CAUSAL,
    )
    acc = acc / l_i[:, None]
    lse = m_i + tl.math.log2(l_i) / 1.4426950408889634
    o_ptrs = (
        Out
        + off_hz * stride_oh
        + offs_m[:, None] * stride_om
        + offs_d[None, :] * stride_ok
    )
    tl.store(o_ptrs, acc.to(Out.dtype.element_ty))
    tl.store(Lse + off_hz * seqlen_q + offs_m, lse)

# config = {"BLOCK_M": 64, "BLOCK_N": 16, "HEAD_DIM": 64, "arch": "sm_80", "causal": false, "dtype": "bf16", "num_stages": 2, "num_warps": 4}
# arch = sm_80


// ===== COMPILED SASS (sm_80) =====

	.target	sm_80

	.elftype	@"ET_EXEC"


//--------------------- .note.nv.tkinfo           --------------------------
	.section	.note.nv.tkinfo,"",@"SHT_NOTE"
	.sectionflags	@"SHF_NOTE_NV_TKINFO"
	.tkinfo
        /*0018*/ 	.word	0x00000002
        /*0030*/ 	.string	""
        /*0030*/ 	.string	"ptxas"
        /*0030*/ 	.string	"Cuda compilation tools, release 13.0, V13.0.88"
        /*0030*/ 	.string	"Build cuda_13.0.r13.0/compiler.36424714_0"
        /*0030*/ 	.string	"-v  -suppress-debug-info  -lineinfo  -arch sm_80 "



//--------------------- .note.nv.cuinfo           --------------------------
	.section	.note.nv.cuinfo,"",@"SHT_NOTE"
	.sectionflags	@"SHF_NOTE_NV_CUINFO"
        /*0018*/ 	.short	0x0002
        /*001a*/ 	.short	0x0050
        /*001c*/ 	.short	0x0082
	.zero		2


//--------------------- .nv.info                  --------------------------
	.section	.nv.info,"",@"SHT_CUDA_INFO"
	.align	4


	//----- nvinfo : EIATTR_REGCOUNT
	.align		4
        /*0000*/ 	.byte	0x04, 0x2f
        /*0002*/ 	.short	(.L_2 - .L_1)
	.align		4
.L_1:
        /*0004*/ 	.word	index@(attn_fwd)
        /*0008*/ 	.word	0x0000007e


	//----- nvinfo : EIATTR_FRAME_SIZE
	.align		4
.L_2:
        /*000c*/ 	.byte	0x04, 0x11
        /*000e*/ 	.short	(.L_4 - .L_3)
	.align		4
.L_3:
        /*0010*/ 	.word	index@(attn_fwd)
        /*0014*/ 	.word	0x00000000


	//----- nvinfo : EIATTR_MIN_STACK_SIZE
	.align		4
.L_4:
        /*0018*/ 	.byte	0x04, 0x12
        /*001a*/ 	.short	(.L_6 - .L_5)
	.align		4
.L_5:
        /*001c*/ 	.word	index@(attn_fwd)
        /*0020*/ 	.word	0x00000000
.L_6:


//--------------------- .nv.info.attn_fwd         --------------------------
	.section	.nv.info.attn_fwd,"",@"SHT_CUDA_INFO"
	.sectionflags	@""
	.align	4


	//----- nvinfo : EIATTR_CUDA_API_VERSION
	.align		4
        /*0000*/ 	.byte	0x04, 0x37
        /*0002*/ 	.short	(.L_8 - .L_7)
.L_7:
        /*0004*/ 	.word	0x00000082


	//----- nvinfo : EIATTR_SW2861232_WAR
	.align		4
.L_8:
        /*0008*/ 	.byte	0x01, 0x35
	.zero		2


	//----- nvinfo : EIATTR_PARAM_CBANK
	.align		4
        /*000c*/ 	.byte	0x04, 0x0a
        /*000e*/ 	.short	(.L_10 - .L_9)
	.align		4
.L_9:
        /*0010*/ 	.word	index@(.nv.constant0.attn_fwd)
        /*0014*/ 	.short	0x0160
        /*0016*/ 	.short	0x0088


	//----- nvinfo : EIATTR_CBANK_PARAM_SIZE
	.align		4
.L_10:
        /*0018*/ 	.byte	0x03, 0x19
        /*001a*/ 	.short	0x0088


	//----- nvinfo : EIATTR_KPARAM_INFO
	.align		4
        /*001c*/ 	.byte	0x04, 0x17
        /*001e*/ 	.short	(.L_12 - .L_11)
.L_11:
        /*0020*/ 	.word	0x00000000
        /*0024*/ 	.short	0x0019
        /*0026*/ 	.short	0x0080
        /*0028*/ 	.byte	0x00, 0xf4, 0x21, 0x00


	//----- nvinfo : EIATTR_KPARAM_INFO
	.align		4
.L_12:
        /*002c*/ 	.byte	0x04, 0x17
        /*002e*/ 	.short	(.L_14 - .L_13)
.L_13:
        /*0030*/ 	.word	0x00000000
        /*0034*/ 	.short	0x0018
        /*0036*/ 	.short	0x0078
        /*0038*/ 	.byte	0x00, 0xf4, 0x21, 0x00


	//----- nvinfo : EIATTR_KPARAM_INFO
	.align		4
.L_14:
        /*003c*/ 	.byte	0x04, 0x17
        /*003e*/ 	.short	(.L_16 - .L_15)
.L_15:
        /*0040*/ 	.word	0x00000000
        /*0044*/ 	.short	0x0017
        /*0046*/ 	.short	0x0070
        /*0048*/ 	.byte	0x00, 0xf0, 0x11, 0x00


	//----- nvinfo : EIATTR_KPARAM_INFO
	.align		4
.L_16:
        /*004c*/ 	.byte	0x04, 0x17
        /*004e*/ 	.short	(.L_18 - .L_17)
.L_17:
        /*0050*/ 	.word	0x00000000
        /*0054*/ 	.short	0x0016
        /*0056*/ 	.short	0x006c
        /*0058*/ 	.byte	0x00, 0xf0, 0x11, 0x00


	//----- nvinfo : EIATTR_KPARAM_INFO
	.align		4
.L_18:
        /*005c*/ 	.byte	0x04, 0x17
        /*005e*/ 	.short	(.L_20 - .L_19)
.L_19:
        /*0060*/ 	.word	0x00000000
        /*0064*/ 	.short	0x0015
        /*0066*/ 	.short	0x0068
        /*0068*/ 	.byte	0x00, 0xf0, 0x11, 0x00


	//----- nvinfo : EIATTR_KPARAM_INFO
	.align		4
.L_20:
        /*006c*/ 	.byte	0x04, 0x17
        /*006e*/ 	.short	(.L_22 - .L_21)
.L_21:
        /*0070*/ 	.word	0x00000000
        /*0074*/ 	.short	0x0014
        /*0076*/ 	.short	0x0064
        /*0078*/ 	.byte	0x00, 0xf0, 0x11, 0x00


	//----- nvinfo : EIATTR_KPARAM_INFO
	.align		4
.L_22:
        /*007c*/ 	.byte	0x04, 0x17
        /*007e*/ 	.short	(.L_24 - .L_23)
.L_23:
        /*0080*/ 	.word	0x00000000
        /*0084*/ 	.short	0x0013
        /*0086*/ 	.short	0x0060
        /*0088*/ 	.byte	0x00, 0xf0, 0x11, 0x00


	//----- nvinfo : EIATTR_KPARAM_INFO
	.align		4
.L_24:
        /*008c*/ 	.byte	0x04, 0x17
        /*008e*/ 	.short	(.L_26 - .L_25)
.L_25:
        /*0090*/ 	.word	0x00000000
        /*0094*/ 	.short	0x0012
        /*0096*/ 	.short	0x005c
        /*0098*/ 	.byte	0x00, 0xf0, 0x11, 0x00


	//----- nvinfo : EIATTR_KPARAM_INFO
	.align		4
.L_26:
        /*009c*/ 	.byte	0x04, 0x17
        /*009e*/ 	.short	(.L_28 - .L_27)
.L_27:
        /*00a0*/ 	.word	0x00000000
        /*00a4*/ 	.short	0x0011
        /*00a6*/ 	.short	0x0058
        /*00a8*/ 	.byte	0x00, 0xf0, 0x11, 0x00


	//----- nvinfo : EIATTR_KPARAM_INFO
	.align		4
.L_28:
        /*00ac*/ 	.byte	0x04, 0x17
        /*00ae*/ 	.short	(.L_30 - .L_29)
.L_29:
        /*00b0*/ 	.word	0x00000000
        /*00b4*/ 	.short	0x0010
        /*00b6*/ 	.short	0x0054
        /*00b8*/ 	.byte	0x00, 0xf0, 0x11, 0x00


	//----- nvinfo : EIATTR_KPARAM_INFO
	.align		4
.L_30:
        /*00bc*/ 	.byte	0x04, 0x17
        /*00be*/ 	.short	(.L_32 - .L_31)
.L_31:
        /*00c0*/ 	.word	0x00000000
        /*00c4*/ 	.short	0x000f
        /*00c6*/ 	.short	0x0050
        /*00c8*/ 	.byte	0x00, 0xf0, 0x11, 0x00


	//----- nvinfo : EIATTR_KPARAM_INFO
	.align		4
.L_32:
        /*00cc*/ 	.byte	0x04, 0x17
        /*00ce*/ 	.short	(.L_34 - .L_33)
.L_33:
        /*00d0*/ 	.word	0x00000000
        /*00d4*/ 	.short	0x000e
        /*00d6*/ 	.short	0x004c
        /*00d8*/ 	.byte	0x00, 0xf0, 0x11, 0x00


	//----- nvinfo : EIATTR_KPARAM_INFO
	.align		4
.L_34:
        /*00dc*/ 	.byte	0x04, 0x17
        /*00de*/ 	.short	(.L_36 - .L_35)
.L_35:
        /*00e0*/ 	.word	0x00000000
        /*00e4*/ 	.short	0x000d
        /*00e6*/ 	.short	0x0048
        /*00e8*/ 	.byte	0x00, 0xf0, 0x11, 0x00


	//----- nvinfo : EIATTR_KPARAM_INFO
	.align		4
.L_36:
        /*00ec*/ 	.byte	0x04, 0x17
        /*00ee*/ 	.short	(.L_38 - .L_37)
.L_37:
        /*00f0*/ 	.word	0x00000000
        /*00f4*/ 	.short	0x000c
        /*00f6*/ 	.short	0x0044
        /*00f8*/ 	.byte	0x00, 0xf0, 0x11, 0x00


	//----- nvinfo : EIATTR_KPARAM_INFO
	.align		4
.L_38:
        /*00fc*/ 	.byte	0x04, 0x17
        /*00fe*/ 	.short	(.L_40 - .L_39)
.L_39:
        /*0100*/ 	.word	0x00000000
        /*0104*/ 	.short	0x000b
        /*0106*/ 	.short	0x0040
        /*0108*/ 	.byte	0x00, 0xf0, 0x11, 0x00


	//----- nvinfo : EIATTR_KPARAM_INFO
	.align		4
.L_40:
        /*010c*/ 	.byte	0x04, 0x17
        /*010e*/ 	.short	(.L_42 - .L_41)
.L_41:
        /*0110*/ 	.word	0x00000000
        /*0114*/ 	.short	0x000a
        /*0116*/ 	.short	0x003c
        /*0118*/ 	.byte	0x00, 0xf0, 0x11, 0x00


	//----- nvinfo : EIATTR_KPARAM_INFO
	.align		4
.L_42:
        /*011c*/ 	.byte	0x04, 0x17
        /*011e*/ 	.short	(.L_44 - .L_43)
.L_43:
        /*0120*/ 	.word	0x00000000
        /*0124*/ 	.short	0x0009
        /*0126*/ 	.short	0x0038
        /*0128*/ 	.byte	0x00, 0xf0, 0x11, 0x00


	//----- nvinfo : EIATTR_KPARAM_INFO
	.align		4
.L_44:
        /*012c*/ 	.byte	0x04, 0x17
        /*012e*/ 	.short	(.L_46 - .L_45)
.L_45:
        /*0130*/ 	.word	0x00000000
        /*0134*/ 	.short	0x0008
        /*0136*/ 	.short	0x0034
        /*0138*/ 	.byte	0x00, 0xf0, 0x11, 0x00


	//----- nvinfo : EIATTR_KPARAM_INFO
	.align		4
.L_46:
        /*013c*/ 	.byte	0x04, 0x17
        /*013e*/ 	.short	(.L_48 - .L_47)
.L_47:
        /*0140*/ 	.word	0x00000000
        /*0144*/ 	.short	0x0007
        /*0146*/ 	.short	0x0030
        /*0148*/ 	.byte	0x00, 0xf0, 0x11, 0x00


	//----- nvinfo : EIATTR_KPARAM_INFO
	.align		4
.L_48:
        /*014c*/ 	.byte	0x04, 0x17
        /*014e*/ 	.short	(.L_50 - .L_49)
.L_49:
        /*0150*/ 	.word	0x00000000
        /*0154*/ 	.short	0x0006
        /*0156*/ 	.short	0x002c
        /*0158*/ 	.byte	0x00, 0xf0, 0x11, 0x00


	//----- nvinfo : EIATTR_KPARAM_INFO
	.align		4
.L_50:
        /*015c*/ 	.byte	0x04, 0x17
        /*015e*/ 	.short	(.L_52 - .L_51)
.L_51:
        /*0160*/ 	.word	0x00000000
        /*0164*/ 	.short	0x0005
        /*0166*/ 	.short	0x0028
        /*0168*/ 	.byte	0x00, 0xf0, 0x11, 0x00


	//----- nvinfo : EIATTR_KPARAM_INFO
	.align		4
.L_52:
        /*016c*/ 	.byte	0x04, 0x17
        /*016e*/ 	.short	(.L_54 - .L_53)
.L_53:
        /*0170*/ 	.word	0x00000000
        /*0174*/ 	.short	0x0004
        /*0176*/ 	.short	0x0020
        /*0178*/ 	.byte	0x00, 0xf4, 0x21, 0x00


	//----- nvinfo : EIATTR_KPARAM_INFO
	.align		4
.L_54:
        /*017c*/ 	.byte	0x04, 0x17
        /*017e*/ 	.short	(.L_56 - .L_55)
.L_55:
        /*0180*/ 	.word	0x00000000
        /*0184*/ 	.short	0x0003
        /*0186*/ 	.short	0x0018
        /*0188*/ 	.byte	0x00, 0xf4, 0x21, 0x00


	//----- nvinfo : EIATTR_KPARAM_INFO
	.align		4
.L_56:
        /*018c*/ 	.byte	0x04, 0x17
        /*018e*/ 	.short	(.L_58 - .L_57)
.L_57:
        /*0190*/ 	.word	0x00000000
        /*0194*/ 	.short	0x0002
        /*0196*/ 	.short	0x0010
        /*0198*/ 	.byte	0x00, 0xf4, 0x21, 0x00


	//----- nvinfo : EIATTR_KPARAM_INFO
	.align		4
.L_58:
        /*019c*/ 	.byte	0x04, 0x17
        /*019e*/ 	.short	(.L_60 - .L_59)
.L_59:
        /*01a0*/ 	.word	0x00000000
        /*01a4*/ 	.short	0x0001
        /*01a6*/ 	.short	0x0008
        /*01a8*/ 	.byte	0x00, 0xf4, 0x21, 0x00


	//----- nvinfo : EIATTR_KPARAM_INFO
	.align		4
.L_60:
        /*01ac*/ 	.byte	0x04, 0x17
        /*01ae*/ 	.short	(.L_62 - .L_61)
.L_61:
        /*01b0*/ 	.word	0x00000000
        /*01b4*/ 	.short	0x0000
        /*01b6*/ 	.short	0x0000
        /*01b8*/ 	.byte	0x00, 0xf4, 0x21, 0x00


	//----- nvinfo : EIATTR_MAXREG_COUNT
	.align		4
.L_62:
        /*01bc*/ 	.byte	0x03, 0x1b
        /*01be*/ 	.short	0x00ff


	//----- nvinfo : EIATTR_NUM_BARRIERS
	.align		4
        /*01c0*/ 	.byte	0x02, 0x4c
        /*01c2*/ 	.byte	0x01
	.zero		1


	//----- nvinfo : EIATTR_MERCURY_ISA_VERSION
	.align		4
        /*01c4*/ 	.byte	0x03, 0x5f
        /*01c6*/ 	.short	0x0000


	//----- nvinfo : EIATTR_COOP_GROUP_MASK_REGIDS
	.align		4
        /*01c8*/ 	.byte	0x04, 0x29
        /*01ca*/ 	.short	(.L_64 - .L_63)


	//   ....[0]....
.L_63:
        /*01cc*/ 	.word	0xffffffff


	//   ....[1]....
        /*01d0*/ 	.word	0xffffffff


	//   ....[2]....
        /*01d4*/ 	.word	0xffffffff


	//   ....[3]....
        /*01d8*/ 	.word	0xffffffff


	//   ....[4]....
        /*01dc*/ 	.word	0xffffffff


	//   ....[5]....
        /*01e0*/ 	.word	0xffffffff


	//   ....[6]....
        /*01e4*/ 	.word	0xffffffff


	//   ....[7]....
        /*01e8*/ 	.word	0xffffffff


	//----- nvinfo : EIATTR_COOP_GROUP_INSTR_OFFSETS
	.align		4
.L_64:
        /*01ec*/ 	.byte	0x04, 0x28
        /*01ee*/ 	.short	(.L_66 - .L_65)


	//   ....[0]....
.L_65:
        /*01f0*/ 	.word	0x00001880


	//   ....[1]....
        /*01f4*/ 	.word	0x000018d0


	//   ....[2]....
        /*01f8*/ 	.word	0x000018f0


	//   ....[3]....
        /*01fc*/ 	.word	0x00001910


	//   ....[4]....
        /*0200*/ 	.word	0x00001cf0


	//   ....[5]....
        /*0204*/ 	.word	0x00001d00


	//   ....[6]....
        /*0208*/ 	.word	0x00001e30


	//   ....[7]....
        /*020c*/ 	.word	0x00001e40


	//----- nvinfo : EIATTR_EXIT_INSTR_OFFSETS
	.align		4
.L_66:
        /*0210*/ 	.byte	0x04, 0x1c
        /*0212*/ 	.short	(.L_68 - .L_67)


	//   ....[0]....
.L_67:
        /*0214*/ 	.word	0x00003890


	//   ....[1]....
        /*0218*/ 	.word	0x00003930


	//----- nvinfo : EIATTR_REQNTID
	.align		4
.L_68:
        /*021c*/ 	.byte	0x04, 0x10
        /*021e*/ 	.short	(.L_70 - .L_69)
.L_69:
        /*0220*/ 	.word	0x00000080
        /*0224*/ 	.word	0x00000001
        /*0228*/ 	.word	0x00000001
.L_70:


//--------------------- .nv.callgraph             --------------------------
	.section	.nv.callgraph,"",@"SHT_CUDA_CALLGRAPH"
	.align	4
	.sectionentsize	8
	.align		4
        /*0000*/ 	.word	0x00000000
	.align		4
        /*0004*/ 	.word	0xffffffff
	.align		4
        /*0008*/ 	.word	0x00000000
	.align		4
        /*000c*/ 	.word	0xfffffffe
	.align		4
        /*0010*/ 	.word	0x00000000
	.align		4
        /*0014*/ 	.word	0xfffffffd
	.align		4
        /*0018*/ 	.word	0x00000000
	.align		4
        /*001c*/ 	.word	0xfffffffc


//--------------------- .nv.rel.action            --------------------------
	.section	.nv.rel.action,"",@"SHT_CUDA_RELOCINFO"
	.align	8
	.sectionentsize	8
        /*0000*/ 	.byte	0x73, 0x00, 0x00, 0x00, 0x00, 0x00, 0x00, 0x00, 0x00, 0x00, 0x00, 0x11, 0x25, 0x00, 0x05, 0x36


//--------------------- .nv.constant4             --------------------------
	.section	.nv.constant4,"a",@progbits
	.align	8
	.align		8
.nv.constant4:
        /*0000*/ 	.dword	_$_str


//--------------------- .nv.constant0.attn_fwd    --------------------------
	.section	.nv.constant0.attn_fwd,"a",@progbits
	.sectionflags	@""
	.align	4
.nv.constant0.attn_fwd:
	.zero		488


//--------------------- .text.attn_fwd            --------------------------
	.section	.text.attn_fwd,"ax",@progbits
	.sectioninfo	@"SHI_REGISTERS=126"
	.align	128
        .global         attn_fwd
        .type           attn_fwd,@function
        .size           attn_fwd,(.L_x_3 - attn_fwd)
        .other          attn_fwd,@"STO_CUDA_ENTRY STV_DEFAULT"
attn_fwd:
.text.attn_fwd:
[----:B------:R-:W-:Y:S02]  /*0000*/  IMAD.MOV.U32 R1, RZ, RZ, c[0x0][0x28] ;  /* 0x00000a00ff017624 */ /* 0x000fe400078e00ff */
[----:B------:R-:W0:Y:S01]  /*0010*/  S2R R0, SR_TID.X ;  /* 0x0000000000007919 */ /* 0x000e220000002100 */
[----:B------:R-:W-:Y:S01]  /*0020*/  MOV R6, c[0x0][0x198] ;  /* 0x0000660000067a02 */ /* 0x000fe20000000f00 */
[----:B------:R-:W-:Y:S02]  /*0030*/  ULDC.64 UR4, c[0x0][0x118] ;  /* 0x0000460000047ab9 */ /* 0x000fe40000000a00 */
[----:B------:R-:W1:Y:S04]  /*0040*/  S2R R79, SR_CTAID.X ;  /* 0x00000000004f7919 */ /* 0x000e680000002500 */
[----:B------:R-:W2:Y:S01]  /*0050*/  S2R R2, SR_CTAID.Y ;  /* 0x0000000000027919 */ /* 0x000ea20000002600 */
[----:B0-----:R-:W-:Y:S02]  /*0060*/  LOP3.LUT R8, R0, 0x3f, RZ, 0xc0, !PT ;  /* 0x0000003f00087812 */ /* 0x001fe400078ec0ff */
[----:B------:R-:W-:-:S03]  /*0070*/  SHF.R.U32.HI R3, RZ, 0x6, R0 ;  /* 0x00000006ff037819 */ /* 0x000fc60000011600 */
[----:B-1----:R-:W-:Y:S01]  /*0080*/  IMAD R79, R79, 0x40, R8 ;  /* 0x000000404f4f7824 */ /* 0x002fe200078e0208 */
[----:B------:R-:W-:Y:S01]  /*0090*/  SGXT.U32 R3, R3, 0x1 ;  /* 0x000000010303781a */ /* 0x000fe20000000000 */
[----:B--2---:R-:W-:Y:S02]  /*00a0*/  IMAD R4, R2, c[0x0][0x190], RZ ;  /* 0x0000640002047a24 */ /* 0x004fe400078e02ff */
[----:B------:R-:W-:Y:S02]  /*00b0*/  IMAD R7, R79, c[0x0][0x194], RZ ;  /* 0x000065004f077a24 */ /* 0x000fe400078e02ff */
[----:B------:R-:W-:Y:S02]  /*00c0*/  IMAD.SHL.U32 R5, R4, 0x2, RZ ;  /* 0x0000000204057824 */ /* 0x000fe400078e00ff */
[----:B------:R-:W-:Y:S02]  /*00d0*/  IMAD.SHL.U32 R10, R7, 0x2, RZ ;  /* 0x00000002070a7824 */ /* 0x000fe400078e00ff */
[----:B------:R-:W-:-:S02]  /*00e0*/  IMAD R9, R3, c[0x0][0x198], RZ ;  /* 0x0000660003097a24 */ /* 0x000fc400078e02ff */
[----:B------:R-:W-:Y:S01]  /*00f0*/  IMAD.HI R4, R4, 0x2, RZ ;  /* 0x0000000204047827 */ /* 0x000fe200078e02ff */
[----:B------:R-:W-:Y:S02]  /*0100*/  IADD3 R5, P0, P1, R10, c[0x0][0x160], R5 ;  /* 0x000058000a057a10 */ /* 0x000fe4000791e005 */
[----:B------:R-:W-:Y:S01]  /*0110*/  LEA R11, R6, R9, 0x1 ;  /* 0x00000009060b7211 */ /* 0x000fe200078e08ff */
[----:B------:R-:W-:-:S04]  /*0120*/  IMAD.HI R7, R7, 0x2, RZ ;  /* 0x0000000207077827 */ /* 0x000fc800078e02ff */
[C---:B------:R-:W-:Y:S01]  /*0130*/  IMAD R15, R6.reuse, 0x2, R11 ;  /* 0x00000002060f7824 */ /* 0x040fe200078e020b */
[----:B------:R-:W-:Y:S02]  /*0140*/  IADD3.X R4, R7, c[0x0][0x164], R4, P0, P1 ;  /* 0x0000590007047a10 */ /* 0x000fe400007e2404 */
[-C--:B------:R-:W-:Y:S02]  /*0150*/  LEA R12, P0, R9, R5.reuse, 0x1 ;  /* 0x00000005090c7211 */ /* 0x080fe400078008ff */
[-C--:B------:R-:W-:Y:S02]  /*0160*/  LEA R10, P1, R11, R5.reuse, 0x1 ;  /* 0x000000050b0a7211 */ /* 0x080fe400078208ff */
[-C--:B------:R-:W-:Y:S01]  /*0170*/  LEA.HI.X.SX32 R13, R9, R4.reuse, 0x1, P0 ;  /* 0x00000004090d7211 */ /* 0x080fe200000f0eff */
[C---:B------:R-:W-:Y:S01]  /*0180*/  IMAD R9, R6.reuse, 0x2, R15 ;  /* 0x0000000206097824 */ /* 0x040fe200078e020f */
[----:B------:R-:W-:Y:S02]  /*0190*/  LEA R14, P0, R15, R5, 0x1 ;  /* 0x000000050f0e7211 */ /* 0x000fe400078008ff */
[----:B------:R-:W-:Y:S01]  /*01a0*/  LEA.HI.X.SX32 R11, R11, R4, 0x1, P1 ;  /* 0x000000040b0b7211 */ /* 0x000fe200008f0eff */
[----:B------:R0:W2:Y:S01]  /*01b0*/  LDG.E.U16 R7, [R12.64] ;  /* 0x000000040c077981 */ /* 0x0000a2000c1e1500 */
[----:B------:R-:W-:-:S02]  /*01c0*/  LEA R19, R6, R9, 0x1 ;  /* 0x0000000906137211 */ /* 0x000fc400078e08ff */
[-C--:B------:R-:W-:Y:S01]  /*01d0*/  LEA.HI.X.SX32 R15, R15, R4.reuse, 0x1, P0 ;  /* 0x000000040f0f7211 */ /* 0x080fe200000f0eff */
[----:B------:R1:W3:Y:S01]  /*01e0*/  LDG.E.U16 R10, [R10.64] ;  /* 0x000000040a0a7981 */ /* 0x0002e2000c1e1500 */
[-C--:B------:R-:W-:Y:S01]  /*01f0*/  LEA R16, P0, R9, R5.reuse, 0x1 ;  /* 0x0000000509107211 */ /* 0x080fe200078008ff */
[C---:B------:R-:W-:Y:S01]  /*0200*/  IMAD R21, R6.reuse, 0x2, R19 ;  /* 0x0000000206157824 */ /* 0x040fe200078e0213 */
[-C--:B------:R-:W-:Y:S02]  /*0210*/  LEA R18, P1, R19, R5.reuse, 0x1 ;  /* 0x0000000513127211 */ /* 0x080fe400078208ff */
[-C--:B------:R-:W-:Y:S01]  /*0220*/  LEA.HI.X.SX32 R17, R9, R4.reuse, 0x1, P0 ;  /* 0x0000000409117211 */ /* 0x080fe200000f0eff */
[----:B0-----:R-:W-:Y:S01]  /*0230*/  IMAD R13, R6, 0x2, R21 ;  /* 0x00000002060d7824 */ /* 0x001fe200078e0215 */
[----:B------:R-:W-:Y:S01]  /*0240*/  LEA R20, P0, R21, R5, 0x1 ;  /* 0x0000000515147211 */ /* 0x000fe200078008ff */
[----:B------:R0:W4:Y:S01]  /*0250*/  LDG.E.U16 R9, [R14.64] ;  /* 0x000000040e097981 */ /* 0x000122000c1e1500 */
[----:B------:R-:W-:-:S02]  /*0260*/  LEA.HI.X.SX32 R19, R19, R4, 0x1, P1 ;  /* 0x0000000413137211 */ /* 0x000fc400008f0eff */
[-C--:B------:R-:W-:Y:S01]  /*0270*/  LEA.HI.X.SX32 R21, R21, R4.reuse, 0x1, P0 ;  /* 0x0000000415157211 */ /* 0x080fe200000f0eff */
[----:B------:R5:W3:Y:S01]  /*0280*/  LDG.E.U16 R12, [R16.64] ;  /* 0x00000004100c7981 */ /* 0x000ae2000c1e1500 */
[C---:B------:R-:W-:Y:S02]  /*0290*/  LEA R22, P0, R13.reuse, R5, 0x1 ;  /* 0x000000050d167211 */ /* 0x040fe400078008ff */
[----:B-1----:R-:W-:Y:S01]  /*02a0*/  LEA R11, R6, R13, 0x1 ;  /* 0x0000000d060b7211 */ /* 0x002fe200078e08ff */
[----:B------:R1:W3:Y:S01]  /*02b0*/  LDG.E.U16 R37, [R18.64] ;  /* 0x0000000412257981 */ /* 0x0002e2000c1e1500 */
[----:B------:R-:W-:-:S03]  /*02c0*/  LEA.HI.X.SX32 R23, R13, R4, 0x1, P0 ;  /* 0x000000040d177211 */ /* 0x000fc600000f0eff */
[C---:B------:R-:W-:Y:S01]  /*02d0*/  IMAD R13, R6.reuse, 0x2, R11 ;  /* 0x00000002060d7824 */ /* 0x040fe200078e020b */
[CC--:B0-----:R-:W-:Y:S01]  /*02e0*/  LEA R14, P0, R11.reuse, R5.reuse, 0x1 ;  /* 0x000000050b0e7211 */ /* 0x0c1fe200078008ff */
[----:B------:R0:W4:Y:S02]  /*02f0*/  LDG.E.U16 R39, [R22.64] ;  /* 0x0000000416277981 */ /* 0x000124000c1e1500 */
[C---:B------:R-:W-:Y:S01]  /*0300*/  IMAD R27, R6.reuse, 0x2, R13 ;  /* 0x00000002061b7824 */ /* 0x040fe200078e020d */
[----:B------:R-:W-:Y:S01]  /*0310*/  LEA.HI.X.SX32 R15, R11, R4, 0x1, P0 ;  /* 0x000000040b0f7211 */ /* 0x000fe200000f0eff */
[----:B------:R0:W4:Y:S01]  /*0320*/  LDG.E.U16 R30, [R20.64] ;  /* 0x00000004141e7981 */ /* 0x000122000c1e1500 */
[-C--:B------:R-:W-:Y:S02]  /*0330*/  LEA R24, P1, R13, R5.reuse, 0x1 ;  /* 0x000000050d187211 */ /* 0x080fe400078208ff */
[----:B-----5:R-:W-:Y:S01]  /*0340*/  LEA R16, P0, R27, R5, 0x1 ;  /* 0x000000051b107211 */ /* 0x020fe200078008ff */
[----:B------:R5:W4:Y:S01]  /*0350*/  LDG.E.U16 R32, [R14.64] ;  /* 0x000000040e207981 */ /* 0x000b22000c1e1500 */
[----:B------:R-:W-:-:S02]  /*0360*/  LEA R11, R6, R27, 0x1 ;  /* 0x0000001b060b7211 */ /* 0x000fc400078e08ff */
[-C--:B------:R-:W-:Y:S02]  /*0370*/  LEA.HI.X.SX32 R17, R27, R4.reuse, 0x1, P0 ;  /* 0x000000041b117211 */ /* 0x080fe400000f0eff */
[-C--:B------:R-:W-:Y:S01]  /*0380*/  LEA.HI.X.SX32 R25, R13, R4.reuse, 0x1, P1 ;  /* 0x000000040d197211 */ /* 0x080fe200008f0eff */
[C---:B------:R-:W-:Y:S01]  /*0390*/  IMAD R13, R6.reuse, 0x2, R11 ;  /* 0x00000002060d7824 */ /* 0x040fe200078e020b */
[CC--:B-1----:R-:W-:Y:S01]  /*03a0*/  LEA R18, P0, R11.reuse, R5.reuse, 0x1 ;  /* 0x000000050b127211 */ /* 0x0c2fe200078008ff */
[----:B------:R1:W4:Y:S03]  /*03b0*/  LDG.E.U16 R34, [R16.64] ;  /* 0x0000000410227981 */ /* 0x000326000c1e1500 */
[----:B------:R-:W-:Y:S01]  /*03c0*/  LEA.HI.X.SX32 R19, R11, R4, 0x1, P0 ;  /* 0x000000040b137211 */ /* 0x000fe200000f0eff */
[C---:B------:R-:W-:Y:S01]  /*03d0*/  IMAD R11, R6.reuse, 0x2, R13 ;  /* 0x00000002060b7824 */ /* 0x040fe200078e020d */
[-C--:B0-----:R-:W-:Y:S01]  /*03e0*/  LEA R20, P0, R13, R5.reuse, 0x1 ;  /* 0x000000050d147211 */ /* 0x081fe200078008ff */
[----:B------:R0:W4:Y:S03]  /*03f0*/  LDG.E.U16 R41, [R24.64] ;  /* 0x0000000418297981 */ /* 0x000126000c1e1500 */
[----:B------:R-:W-:Y:S01]  /*0400*/  LEA R22, P1, R11, R5, 0x1 ;  /* 0x000000050b167211 */ /* 0x000fe200078208ff */
[----:B------:R0:W4:Y:S01]  /*0410*/  LDG.E.U16 R43, [R18.64] ;  /* 0x00000004122b7981 */ /* 0x000122000c1e1500 */
[----:B------:R-:W-:-:S02]  /*0420*/  LEA R27, R6, R11, 0x1 ;  /* 0x0000000b061b7211 */ /* 0x000fc400078e08ff */
[----:B------:R-:W-:-:S03]  /*0430*/  LEA.HI.X.SX32 R23, R11, R4, 0x1, P1 ;  /* 0x000000040b177211 */ /* 0x000fc600008f0eff */
[C---:B------:R-:W-:Y:S01]  /*0440*/  IMAD R11, R6.reuse, 0x2, R27 ;  /* 0x00000002060b7824 */ /* 0x040fe200078e021b */
[-C--:B------:R-:W-:Y:S01]  /*0450*/  LEA.HI.X.SX32 R21, R13, R4.reuse, 0x1, P0 ;  /* 0x000000040d157211 */ /* 0x080fe200000f0eff */
[----:B------:R0:W4:Y:S01]  /*0460*/  LDG.E.U16 R45, [R22.64] ;  /* 0x00000004162d7981 */ /* 0x000122000c1e1500 */
[CC--:B-----5:R-:W-:Y:S01]  /*0470*/  LEA R14, P0, R27.reuse, R5.reuse, 0x1 ;  /* 0x000000051b0e7211 */ /* 0x0e0fe200078008ff */
[C---:B------:R-:W-:Y:S02]  /*0480*/  IMAD R13, R6.reuse, 0x2, R11 ;  /* 0x00000002060d7824 */ /* 0x040fe400078e020b */
[----:B------:R5:W4:Y:S01]  /*0490*/  LDG.E.U16 R36, [R20.64] ;  /* 0x0000000414247981 */ /* 0x000b22000c1e1500 */
[-C--:B------:R-:W-:Y:S02]  /*04a0*/  LEA.HI.X.SX32 R15, R27, R4.reuse, 0x1, P0 ;  /* 0x000000041b0f7211 */ /* 0x080fe400000f0eff */
[C---:B-1----:R-:W-:Y:S02]  /*04b0*/  LEA R16, P0, R11.reuse, R5, 0x1 ;  /* 0x000000050b107211 */ /* 0x042fe400078008ff */
[----:B0-----:R-:W-:Y:S01]  /*04c0*/  LEA R25, R6, R13, 0x1 ;  /* 0x0000000d06197211 */ /* 0x001fe200078e08ff */
[----:B------:R0:W4:Y:S01]  /*04d0*/  LDG.E.U16 R38, [R14.64] ;  /* 0x000000040e267981 */ /* 0x000122000c1e1500 */
[----:B------:R-:W-:-:S03]  /*04e0*/  LEA.HI.X.SX32 R17, R11, R4, 0x1, P0 ;  /* 0x000000040b117211 */ /* 0x000fc600000f0eff */
[C---:B------:R-:W-:Y:S01]  /*04f0*/  IMAD R11, R6.reuse, 0x2, R25 ;  /* 0x00000002060b7824 */ /* 0x040fe200078e0219 */
[C---:B------:R-:W-:Y:S01]  /*0500*/  LEA R18, P0, R13.reuse, R5, 0x1 ;  /* 0x000000050d127211 */ /* 0x040fe200078008ff */
[----:B------:R1:W4:Y:S02]  /*0510*/  LDG.E.U16 R47, [R16.64] ;  /* 0x00000004102f7981 */ /* 0x000324000c1e1500 */
[----:B------:R-:W-:Y:S01]  /*0520*/  IMAD R27, R6, 0x2, R11 ;  /* 0x00000002061b7824 */ /* 0x000fe200078e020b */
[----:B------:R-:W-:-:S04]  /*0530*/  LEA.HI.X.SX32 R19, R13, R4, 0x1, P0 ;  /* 0x000000040d137211 */ /* 0x000fc800000f0eff */
[----:B------:R-:W-:Y:S01]  /*0540*/  LEA R13, R6, R27, 0x1 ;  /* 0x0000001b060d7211 */ /* 0x000fe200078e08ff */
[----:B------:R0:W4:Y:S01]  /*0550*/  LDG.E.U16 R40, [R18.64] ;  /* 0x0000000412287981 */ /* 0x000122000c1e1500 */
[----:B-----5:R-:W-:-:S03]  /*0560*/  LEA R20, P0, R11, R5, 0x1 ;  /* 0x000000050b147211 */ /* 0x020fc600078008ff */
[----:B------:R-:W-:Y:S01]  /*0570*/  IMAD R23, R6, 0x2, R13 ;  /* 0x0000000206177824 */ /* 0x000fe200078e020d */
[----:B------:R-:W-:-:S03]  /*0580*/  LEA.HI.X.SX32 R21, R11, R4, 0x1, P0 ;  /* 0x000000040b157211 */ /* 0x000fc600000f0eff */
[C---:B------:R-:W-:Y:S01]  /*0590*/  IMAD R11, R6.reuse, 0x2, R23 ;  /* 0x00000002060b7824 */ /* 0x040fe200078e0217 */
[C---:B------:R-:W-:Y:S01]  /*05a0*/  LEA R24, P1, R25.reuse, R5, 0x1 ;  /* 0x0000000519187211 */ /* 0x040fe200078208ff */
[----:B------:R5:W4:Y:S03]  /*05b0*/  LDG.E.U16 R42, [R20.64] ;  /* 0x00000004142a7981 */ /* 0x000b26000c1e1500 */
[C---:B------:R-:W-:Y:S02]  /*05c0*/  LEA R29, R6.reuse, R11, 0x1 ;  /* 0x0000000b061d7211 */ /* 0x040fe400078e08ff */
[----:B------:R-:W-:Y:S02]  /*05d0*/  LEA.HI.X.SX32 R25, R25, R4, 0x1, P1 ;  /* 0x0000000419197211 */ /* 0x000fe400008f0eff */
[----:B0-----:R-:W-:Y:S01]  /*05e0*/  LEA R14, P0, R27, R5, 0x1 ;  /* 0x000000051b0e7211 */ /* 0x001fe200078008ff */
[----:B------:R-:W-:-:S02]  /*05f0*/  IMAD R31, R6, 0x2, R29 ;  /* 0x00000002061f7824 */ /* 0x000fc400078e021d */
[----:B------:R0:W4:Y:S01]  /*0600*/  LDG.E.U16 R49, [R24.64] ;  /* 0x0000000418317981 */ /* 0x000122000c1e1500 */
[-C--:B------:R-:W-:Y:S02]  /*0610*/  LEA.HI.X.SX32 R15, R27, R4.reuse, 0x1, P0 ;  /* 0x000000041b0f7211 */ /* 0x080fe400000f0eff */
[-C--:B-1----:R-:W-:Y:S02]  /*0620*/  LEA R16, P0, R11, R5.reuse, 0x1 ;  /* 0x000000050b107211 */ /* 0x082fe400078008ff */
[----:B------:R-:W-:Y:S01]  /*0630*/  LEA R22, P1, R23, R5, 0x1 ;  /* 0x0000000517167211 */ /* 0x000fe200078208ff */
[----:B------:R1:W4:Y:S01]  /*0640*/  LDG.E.U16 R51, [R14.64] ;  /* 0x000000040e337981 */ /* 0x000322000c1e1500 */
[----:B0-----:R-:W-:Y:S01]  /*0650*/  IMAD R25, R6, 0x2, R31 ;  /* 0x0000000206197824 */ /* 0x001fe200078e021f */
[----:B------:R-:W-:-:S04]  /*0660*/  LEA.HI.X.SX32 R17, R11, R4, 0x1, P0 ;  /* 0x000000040b117211 */ /* 0x000fc800000f0eff */
[C---:B------:R-:W-:Y:S01]  /*0670*/  LEA R11, R6.reuse, R25, 0x1 ;  /* 0x00000019060b7211 */ /* 0x040fe200078e08ff */
[----:B------:R0:W4:Y:S04]  /*0680*/  LDG.E.U16 R44, [R16.64] ;  /* 0x00000004102c7981 */ /* 0x000128000c1e1500 */
[----:B------:R-:W-:Y:S01]  /*0690*/  IMAD R33, R6, 0x2, R11 ;  /* 0x0000000206217824 */ /* 0x000fe200078e020b */
[----:B------:R-:W-:-:S03]  /*06a0*/  LEA R18, P0, R29, R5, 0x1 ;  /* 0x000000051d127211 */ /* 0x000fc600078008ff */
[C---:B------:R-:W-:Y:S01]  /*06b0*/  IMAD R35, R6.reuse, 0x2, R33 ;  /* 0x0000000206237824 */ /* 0x040fe200078e0221 */
[-C--:B------:R-:W-:Y:S02]  /*06c0*/  LEA.HI.X.SX32 R23, R23, R4.reuse, 0x1, P1 ;  /* 0x0000000417177211 */ /* 0x080fe400008f0eff */
[-C--:B------:R-:W-:Y:S02]  /*06d0*/  LEA R24, P1, R25, R5.reuse, 0x1 ;  /* 0x0000000519187211 */ /* 0x080fe400078208ff */
[-C--:B------:R-:W-:Y:S01]  /*06e0*/  LEA.HI.X.SX32 R19, R29, R4.reuse, 0x1, P0 ;  /* 0x000000041d137211 */ /* 0x080fe200000f0eff */
[----:B------:R0:W4:Y:S01]  /*06f0*/  LDG.E.U16 R53, [R22.64] ;  /* 0x0000000416357981 */ /* 0x000122000c1e1500 */
[----:B-----5:R-:W-:Y:S02]  /*0700*/  LEA R20, P0, R11, R5, 0x1 ;  /* 0x000000050b147211 */ /* 0x020fe400078008ff */
[----:B-1----:R-:W-:Y:S01]  /*0710*/  LEA R15, R6, R35, 0x1 ;  /* 0x00000023060f7211 */ /* 0x002fe200078e08ff */
[----:B------:R1:W5:Y:S01]  /*0720*/  LDG.E.U16 R55, [R18.64] ;  /* 0x0000000412377981 */ /* 0x000362000c1e1500 */
[----:B------:R-:W-:-:S02]  /*0730*/  LEA.HI.X.SX32 R25, R25, R4, 0x1, P1 ;  /* 0x0000000419197211 */ /* 0x000fc400008f0eff */
[-C--:B------:R-:W-:Y:S01]  /*0740*/  LEA.HI.X.SX32 R21, R11, R4.reuse, 0x1, P0 ;  /* 0x000000040b157211 */ /* 0x080fe200000f0eff */
[C---:B------:R-:W-:Y:S01]  /*0750*/  IMAD R11, R6.reuse, 0x2, R15 ;  /* 0x00000002060b7824 */ /* 0x040fe200078e020f */
[-C--:B------:R-:W-:Y:S01]  /*0760*/  LEA R26, P1, R15, R5.reuse, 0x1 ;  /* 0x000000050f1a7211 */ /* 0x080fe200078208ff */
[----:B------:R1:W5:Y:S01]  /*0770*/  LDG.E.U16 R57, [R24.64] ;  /* 0x0000000418397981 */ /* 0x000362000c1e1500 */
[-C--:B0-----:R-:W-:Y:S02]  /*0780*/  LEA R22, P0, R33, R5.reuse, 0x1 ;  /* 0x0000000521167211 */ /* 0x081fe400078008ff */
[-C--:B------:R-:W-:Y:S01]  /*0790*/  LEA.HI.X.SX32 R27, R15, R4.reuse, 0x1, P1 ;  /* 0x000000040f1b7211 */ /* 0x080fe200008f0eff */
[----:B------:R-:W-:Y:S01]  /*07a0*/  IMAD R15, R6, 0x2, R11 ;  /* 0x00000002060f7824 */ /* 0x000fe200078e020b */
[----:B------:R-:W-:Y:S01]  /*07b0*/  LEA.HI.X.SX32 R23, R33, R4, 0x1, P0 ;  /* 0x0000000421177211 */ /* 0x000fe200000f0eff */
[----:B------:R0:W5:Y:S01]  /*07c0*/  LDG.E.U16 R46, [R20.64] ;  /* 0x00000004142e7981 */ /* 0x000162000c1e1500 */
[----:B------:R-:W-:-:S02]  /*07d0*/  LEA R28, P0, R11, R5, 0x1 ;  /* 0x000000050b1c7211 */ /* 0x000fc400078008ff */
[-C--:B-1----:R-:W-:Y:S01]  /*07e0*/  LEA R24, P1, R15, R5.reuse, 0x1 ;  /* 0x000000050f187211 */ /* 0x082fe200078208ff */
[----:B------:R-:W5:Y:S01]  /*07f0*/  LDG.E.U16 R27, [R26.64] ;  /* 0x000000041a1b7981 */ /* 0x000f62000c1e1500 */
[-C--:B------:R-:W-:Y:S02]  /*0800*/  LEA.HI.X.SX32 R29, R11, R4.reuse, 0x1, P0 ;  /* 0x000000040b1d7211 */ /* 0x080fe400000f0eff */
[----:B------:R-:W-:Y:S01]  /*0810*/  LEA R14, P0, R13, R5, 0x1 ;  /* 0x000000050d0e7211 */ /* 0x000fe200078008ff */
[----:B------:R-:W5:Y:S01]  /*0820*/  LDG.E.U16 R23, [R22.64] ;  /* 0x0000000416177981 */ /* 0x000f62000c1e1500 */
[-C--:B------:R-:W-:Y:S02]  /*0830*/  LEA.HI.X.SX32 R25, R15, R4.reuse, 0x1, P1 ;  /* 0x000000040f197211 */ /* 0x080fe400008f0eff */
[----:B------:R-:W-:Y:S01]  /*0840*/  LEA R6, R6, R15, 0x1 ;  /* 0x0000000f06067211 */ /* 0x000fe200078e08ff */
[----:B------:R-:W5:Y:S01]  /*0850*/  LDG.E.U16 R28, [R28.64] ;  /* 0x000000041c1c7981 */ /* 0x000f62000c1e1500 */
[----:B------:R-:W-:-:S03]  /*0860*/  LEA.HI.X.SX32 R15, R13, R4, 0x1, P0 ;  /* 0x000000040d0f7211 */ /* 0x000fc600000f0eff */
[----:B------:R-:W5:Y:S04]  /*0870*/  LDG.E.U16 R25, [R24.64] ;  /* 0x0000000418197981 */ /* 0x000f68000c1e1500 */
[----:B------:R-:W5:Y:S01]  /*0880*/  LDG.E.U16 R14, [R14.64] ;  /* 0x000000040e0e7981 */ /* 0x000f62000c1e1500 */
[-C--:B------:R-:W-:Y:S02]  /*0890*/  LEA R16, P0, R31, R5.reuse, 0x1 ;  /* 0x000000051f107211 */ /* 0x080fe400078008ff */
[-C--:B------:R-:W-:Y:S02]  /*08a0*/  LEA R18, P1, R35, R5.reuse, 0x1 ;  /* 0x0000000523127211 */ /* 0x080fe400078208ff */
[----:B------:R-:W-:Y:S02]  /*08b0*/  LEA.HI.X.SX32 R17, R31, R4, 0x1, P0 ;  /* 0x000000041f117211 */ /* 0x000fe400000f0eff */
[----:B0-----:R-:W-:-:S02]  /*08c0*/  LEA R20, P0, R6, R5, 0x1 ;  /* 0x0000000506147211 */ /* 0x001fc400078008ff */
[-C--:B------:R-:W-:Y:S01]  /*08d0*/  LEA.HI.X.SX32 R19, R35, R4.reuse, 0x1, P1 ;  /* 0x0000000423137211 */ /* 0x080fe200008f0eff */
[----:B------:R-:W5:Y:S01]  /*08e0*/  LDG.E.U16 R16, [R16.64] ;  /* 0x0000000410107981 */ /* 0x000f62000c1e1500 */
[----:B------:R-:W-:-:S03]  /*08f0*/  LEA.HI.X.SX32 R21, R6, R4, 0x1, P0 ;  /* 0x0000000406157211 */ /* 0x000fc600000f0eff */
[----:B------:R-:W5:Y:S04]  /*0900*/  LDG.E.U16 R18, [R18.64] ;  /* 0x0000000412127981 */ /* 0x000f68000c1e1500 */
[----:B------:R-:W5:Y:S01]  /*0910*/  LDG.E.U16 R20, [R20.64] ;  /* 0x0000000414147981 */ /* 0x000f62000c1e1500 */
[----:B------:R-:W-:Y:S01]  /*0920*/  SHF.R.S32.HI R4, RZ, 0x6, R0 ;  /* 0x00000006ff047819 */ /* 0x000fe20000011400 */
[----:B------:R-:W-:-:S03]  /*0930*/  IMAD.SHL.U32 R5, R8, 0x2, RZ ;  /* 0x0000000208057824 */ /* 0x000fc600078e00ff */
[----:B------:R-:W-:-:S04]  /*0940*/  SGXT R4, R4, 0x1 ;  /* 0x000000010404781a */ /* 0x000fc80000000200 */
[----:B------:R-:W-:Y:S01]  /*0950*/  LOP3.LUT R4, R5, 0x90, R4, 0x78, !PT ;  /* 0x0000009005047812 */ /* 0x000fe200078e7804 */
[----:B------:R-:W-:-:S03]  /*0960*/  IMAD.MOV.U32 R5, RZ, RZ, 0x1 ;  /* 0x00000001ff057424 */ /* 0x000fc600078e00ff */
[C---:B------:R-:W-:Y:S02]  /*0970*/  LOP3.LUT R6, R4.reuse, 0x40, RZ, 0x3c, !PT ;  /* 0x0000004004067812 */ /* 0x040fe400078e3cff */
[----:B------:R-:W-:Y:S02]  /*0980*/  ISETP.LE.AND P0, PT, R5, c[0x0][0x1d0], PT ;  /* 0x0000740005007a0c */ /* 0x000fe40003f03270 */
[----:B------:R-:W-:Y:S01]  /*0990*/  LOP3.LUT R5, R4, 0x20, RZ, 0x3c, !PT ;  /* 0x0000002004057812 */ /* 0x000fe200078e3cff */
[----:B------:R-:W-:Y:S01]  /*09a0*/  IMAD.MOV.U32 R11, RZ, RZ, 0x3f800000 ;  /* 0x3f800000ff0b7424 */ /* 0x000fe200078e00ff */
[----:B------:R-:W-:Y:S01]  /*09b0*/  MOV R64, 0xff800000 ;  /* 0xff80000000407802 */ /* 0x000fe20000000f00 */
[----:B------:R-:W-:Y:S01]  /*09c0*/  IMAD.MOV.U32 R78, RZ, RZ, 0x3f800000 ;  /* 0x3f800000ff4e7424 */ /* 0x000fe200078e00ff */
[----:B------:R-:W-:Y:S01]  /*09d0*/  MOV R65, 0xff800000 ;  /* 0xff80000000417802 */ /* 0x000fe20000000f00 */
[----:B------:R-:W-:Y:S01]  /*09e0*/  IMAD.SHL.U32 R13, R0, 0x20, RZ ;  /* 0x00000020000d7824 */ /* 0x000fe200078e00ff */
[----:B--2---:R0:W-:Y:S02]  /*09f0*/  STS.U16 [R4], R7 ;  /* 0x0000000704007388 */ /* 0x0041e40000000400 */
[----:B0-----:R-:W-:-:S02]  /*0a00*/  LOP3.LUT R7, R4, 0x60, RZ, 0x3c, !PT ;  /* 0x0000006004077812 */ /* 0x001fc400078e3cff */
[----:B---3--:R-:W-:Y:S04]  /*0a10*/  STS.U16 [R4+0x400], R37 ;  /* 0x0004002504007388 */ /* 0x008fe80000000400 */
[----:B----4-:R-:W-:Y:S04]  /*0a20*/  STS.U16 [R4+0x800], R41 ;  /* 0x0008002904007388 */ /* 0x010fe80000000400 */
[----:B------:R-:W-:Y:S04]  /*0a30*/  STS.U16 [R4+0xc00], R45 ;  /* 0x000c002d04007388 */ /* 0x000fe80000000400 */
[----:B------:R-:W-:Y:S04]  /*0a40*/  STS.U16 [R4+0x1000], R49 ;  /* 0x0010003104007388 */ /* 0x000fe80000000400 */
[----:B------:R-:W-:Y:S04]  /*0a50*/  STS.U16 [R4+0x1400], R53 ;  /* 0x0014003504007388 */ /* 0x000fe80000000400 */
[----:B-----5:R-:W-:Y:S04]  /*0a60*/  STS.U16 [R4+0x1800], R57 ;  /* 0x0018003904007388 */ /* 0x020fe80000000400 */
[----:B------:R-:W-:Y:S04]  /*0a70*/  STS.U16 [R4+0x1c00], R27 ;  /* 0x001c001b04007388 */ /* 0x000fe80000000400 */
[----:B------:R-:W-:Y:S04]  /*0a80*/  STS.U16 [R5+0x100], R10 ;  /* 0x0001000a05007388 */ /* 0x000fe80000000400 */
[----:B------:R-:W-:Y:S04]  /*0a90*/  STS.U16 [R5+0x500], R30 ;  /* 0x0005001e05007388 */ /* 0x000fe80000000400 */
[----:B------:R-:W-:Y:S04]  /*0aa0*/  STS.U16 [R5+0x900], R34 ;  /* 0x0009002205007388 */ /* 0x000fe80000000400 */
[----:B------:R-:W-:Y:S04]  /*0ab0*/  STS.U16 [R5+0xd00], R38 ;  /* 0x000d002605007388 */ /* 0x000fe80000000400 */
[----:B------:R-:W-:Y:S04]  /*0ac0*/  STS.U16 [R5+0x1100], R42 ;  /* 0x0011002a05007388 */ /* 0x000fe80000000400 */
[----:B------:R0:W-:Y:S04]  /*0ad0*/  STS.U16 [R5+0x1500], R44 ;  /* 0x0015002c05007388 */ /* 0x0001e80000000400 */
        /* <DEDUP_REMOVED lines=9> */
[----:B------:R2:W-:Y:S04]  /*0b70*/  STS.U16 [R6+0x1e00], R25 ;  /* 0x001e001906007388 */ /* 0x0005e80000000400 */
[----:B------:R-:W-:Y:S01]  /*0b80*/  STS.U16 [R7+0x1300], R14 ;  /* 0x0013000e07007388 */ /* 0x000fe20000000400 */
[----:B0-----:R-:W-:Y:S01]  /*0b90*/  CS2R R44, SRZ ;  /* 0x00000000002c7805 */ /* 0x001fe2000001ff00 */
[----:B-1----:R-:W-:Y:S01]  /*0ba0*/  CS2R R46, SRZ ;  /* 0x00000000002e7805 */ /* 0x002fe2000001ff00 */
[----:B------:R-:W-:Y:S01]  /*0bb0*/  CS2R R42, SRZ ;  /* 0x00000000002a7805 */ /* 0x000fe2000001ff00 */
[----:B------:R0:W-:Y:S01]  /*0bc0*/  STS.U16 [R7+0x300], R12 ;  /* 0x0003000c07007388 */ /* 0x0001e20000000400 */
[----:B------:R-:W-:Y:S01]  /*0bd0*/  CS2R R38, SRZ ;  /* 0x0000000000267805 */ /* 0x000fe2000001ff00 */
[----:B------:R-:W-:Y:S01]  /*0be0*/  CS2R R34, SRZ ;  /* 0x0000000000227805 */ /* 0x000fe2000001ff00 */
[----:B------:R-:W-:Y:S01]  /*0bf0*/  CS2R R28, SRZ ;  /* 0x00000000001c7805 */ /* 0x000fe2000001ff00 */
[----:B------:R1:W-:Y:S01]  /*0c00*/  STS.U16 [R7+0x700], R32 ;  /* 0x0007002007007388 */ /* 0x0003e20000000400 */
[----:B------:R-:W-:Y:S01]  /*0c10*/  CS2R R30, SRZ ;  /* 0x00000000001e7805 */ /* 0x000fe2000001ff00 */
[----:B--2---:R-:W-:Y:S01]  /*0c20*/  CS2R R24, SRZ ;  /* 0x0000000000187805 */ /* 0x004fe2000001ff00 */
[----:B------:R-:W-:Y:S01]  /*0c30*/  CS2R R26, SRZ ;  /* 0x00000000001a7805 */ /* 0x000fe2000001ff00 */
[----:B------:R2:W-:Y:S01]  /*0c40*/  STS.U16 [R7+0xb00], R36 ;  /* 0x000b002407007388 */ /* 0x0005e20000000400 */
[----:B------:R-:W-:Y:S01]  /*0c50*/  CS2R R22, SRZ ;  /* 0x0000000000167805 */ /* 0x000fe2000001ff00 */
[----:B0-----:R-:W-:-:S02]  /*0c60*/  IMAD.SHL.U32 R12, R0, 0x2, RZ ;  /* 0x00000002000c7824 */ /* 0x001fc400078e00ff */
[----:B------:R0:W-:Y:S01]  /*0c70*/  STS.U16 [R7+0xf00], R40 ;  /* 0x000f002807007388 */ /* 0x0001e20000000400 */
[----:B-1----:R-:W-:-:S03]  /*0c80*/  CS2R R32, SRZ ;  /* 0x0000000000207805 */ /* 0x002fc6000001ff00 */
[----:B------:R1:W-:Y:S01]  /*0c90*/  STS.U16 [R7+0x1700], R16 ;  /* 0x0017001007007388 */ /* 0x0003e20000000400 */
[----:B--2---:R-:W-:-:S03]  /*0ca0*/  CS2R R36, SRZ ;  /* 0x0000000000247805 */ /* 0x004fc6000001ff00 */
[----:B------:R2:W-:Y:S01]  /*0cb0*/  STS.U16 [R7+0x1b00], R18 ;  /* 0x001b001207007388 */ /* 0x0005e20000000400 */
[----:B0-----:R-:W-:-:S03]  /*0cc0*/  CS2R R40, SRZ ;  /* 0x0000000000287805 */ /* 0x001fc6000001ff00 */
[----:B------:R0:W-:Y:S01]  /*0cd0*/  STS.U16 [R7+0x1f00], R20 ;  /* 0x001f001407007388 */ /* 0x0001e20000000400 */
[----:B-1----:R-:W-:Y:S01]  /*0ce0*/  CS2R R16, SRZ ;  /* 0x0000000000107805 */ /* 0x002fe2000001ff00 */
[----:B--2---:R-:W-:Y:S01]  /*0cf0*/  CS2R R18, SRZ ;  /* 0x0000000000127805 */ /* 0x004fe2000001ff00 */
[----:B0-----:R-:W-:Y:S01]  /*0d00*/  CS2R R20, SRZ ;  /* 0x0000000000147805 */ /* 0x001fe2000001ff00 */
[----:B------:R-:W-:Y:S05]  /*0d10*/  @!P0 BRA `(.L_x_0) ;  /* 0x0000133000008947 */ /* 0x000fea0003800000 */
[----:B------:R-:W-:Y:S01]  /*0d20*/  IMAD R11, R8, c[0x0][0x1a8], RZ ;  /* 0x00006a00080b7a24 */ /* 0x000fe200078e02ff */
[----:B------:R-:W-:Y:S01]  /*0d30*/  LOP3.LUT R14, R0, 0xf, RZ, 0xc0, !PT ;  /* 0x0000000f000e7812 */ /* 0x000fe200078ec0ff */
[C---:B------:R-:W-:Y:S01]  /*0d40*/  IMAD R8, R2.reuse, c[0x0][0x1a0], RZ ;  /* 0x0000680002087a24 */ /* 0x040fe200078e02ff */
[----:B------:R-:W-:Y:S01]  /*0d50*/  MOV R19, c[0x0][0x1a4] ;  /* 0x0000690000137a02 */ /* 0x000fe20000000f00 */
[----:B------:R-:W-:Y:S01]  /*0d60*/  IMAD R9, R2, c[0x0][0x1b0], RZ ;  /* 0x00006c0002097a24 */ /* 0x000fe200078e02ff */
[C---:B------:R-:W-:Y:S01]  /*0d70*/  SHF.L.U32 R15, R11.reuse, 0x1, RZ ;  /* 0x000000010b0f7819 */ /* 0x040fe200000006ff */
[----:B------:R-:W-:Y:S01]  /*0d80*/  IMAD.SHL.U32 R10, R8, 0x2, RZ ;  /* 0x00000002080a7824 */ /* 0x000fe200078e00ff */
[----:B------:R-:W-:Y:S01]  /*0d90*/  MOV R76, RZ ;  /* 0x000000ff004c7202 */ /* 0x000fe20000000f00 */
[----:B------:R-:W-:Y:S01]  /*0da0*/  IMAD R14, R14, c[0x0][0x1b4], RZ ;  /* 0x00006d000e0e7a24 */ /* 0x000fe200078e02ff */
[----:B------:R-:W-:Y:S01]  /*0db0*/  MOV R78, 0x3f800000 ;  /* 0x3f800000004e7802 */ /* 0x000fe20000000f00 */
[----:B------:R-:W-:Y:S01]  /*0dc0*/  IMAD.HI R11, R11, 0x2, RZ ;  /* 0x000000020b0b7827 */ /* 0x000fe200078e02ff */
[----:B------:R-:W-:Y:S01]  /*0dd0*/  IADD3 R106, P0, P1, R15, c[0x0][0x168], R10 ;  /* 0x00005a000f6a7a10 */ /* 0x000fe2000791e00a */
[----:B------:R-:W-:Y:S01]  /*0de0*/  CS2R R44, SRZ ;  /* 0x00000000002c7805 */ /* 0x000fe2000001ff00 */
[----:B------:R-:W-:Y:S01]  /*0df0*/  SHF.L.U32 R15, R14, 0x1, RZ ;  /* 0x000000010e0f7819 */ /* 0x000fe200000006ff */
[----:B------:R-:W-:Y:S01]  /*0e00*/  IMAD.HI R8, R8, 0x2, RZ ;  /* 0x0000000208087827 */ /* 0x000fe200078e02ff */
[----:B------:R-:W-:Y:S01]  /*0e10*/  CS2R R46, SRZ ;  /* 0x00000000002e7805 */ /* 0x000fe2000001ff00 */
[----:B------:R-:W-:Y:S01]  /*0e20*/  CS2R R40, SRZ ;  /* 0x0000000000287805 */ /* 0x000fe2000001ff00 */
[----:B------:R-:W-:Y:S01]  /*0e30*/  CS2R R42, SRZ ;  /* 0x00000000002a7805 */ /* 0x000fe2000001ff00 */
[----:B------:R-:W-:Y:S01]  /*0e40*/  IMAD.SHL.U32 R10, R9, 0x2, RZ ;  /* 0x00000002090a7824 */ /* 0x000fe200078e00ff */
[----:B------:R-:W-:Y:S01]  /*0e50*/  IADD3.X R22, R11, c[0x0][0x16c], R8, P0, P1 ;  /* 0x00005b000b167a10 */ /* 0x000fe200007e2408 */
[----:B------:R-:W-:Y:S01]  /*0e60*/  IMAD.HI R9, R9, 0x2, RZ ;  /* 0x0000000209097827 */ /* 0x000fe200078e02ff */
[----:B------:R-:W-:Y:S01]  /*0e70*/  LOP3.LUT R8, R0, 0x7, RZ, 0xc0, !PT ;  /* 0x0000000700087812 */ /* 0x000fe200078ec0ff */
[----:B------:R-:W-:Y:S01]  /*0e80*/  CS2R R36, SRZ ;  /* 0x0000000000247805 */ /* 0x000fe2000001ff00 */
[----:B------:R-:W-:Y:S01]  /*0e90*/  IADD3 R93, P0, P1, R15, c[0x0][0x170], R10 ;  /* 0x00005c000f5d7a10 */ /* 0x000fe2000791e00a */
[----:B------:R-:W-:Y:S01]  /*0ea0*/  IMAD.MOV.U32 R23, RZ, RZ, c[0x0][0x1b8] ;  /* 0x00006e00ff177624 */ /* 0x000fe200078e00ff */
[----:B------:R-:W-:Y:S01]  /*0eb0*/  LOP3.LUT R11, R12, 0x10, RZ, 0xc0, !PT ;  /* 0x000000100c0b7812 */ /* 0x000fe200078ec0ff */
[----:B------:R-:W-:Y:S01]  /*0ec0*/  IMAD R77, R8, 0x90, RZ ;  /* 0x00000090084d7824 */ /* 0x000fe200078e02ff */
[----:B------:R-:W-:Y:S01]  /*0ed0*/  LOP3.LUT R10, R0, 0x10, RZ, 0xc0, !PT ;  /* 0x00000010000a7812 */ /* 0x000fe200078ec0ff */
[----:B------:R-:W-:Y:S01]  /*0ee0*/  IMAD.MOV.U32 R81, RZ, RZ, -0x800000 ;  /* 0xff800000ff517424 */ /* 0x000fe200078e00ff */
[--C-:B------:R-:W-:Y:S01]  /*0ef0*/  SHF.R.S32.HI R15, RZ, 0x2, R0.reuse ;  /* 0x00000002ff0f7819 */ /* 0x100fe20000011400 */
[----:B------:R-:W-:Y:S01]  /*0f00*/  IMAD.MOV.U32 R80, RZ, RZ, -0x800000 ;  /* 0xff800000ff507424 */ /* 0x000fe200078e00ff */
[----:B------:R-:W-:Y:S01]  /*0f10*/  LOP3.LUT R8, R11, 0x60, R0, 0xf8, !PT ;  /* 0x000000600b087812 */ /* 0x000fe200078ef800 */
[C---:B------:R-:W-:Y:S01]  /*0f20*/  IMAD.SHL.U32 R11, R10.reuse, 0x40, RZ ;  /* 0x000000400a0b7824 */ /* 0x040fe200078e00ff */
[----:B------:R-:W-:Y:S01]  /*0f30*/  SGXT R15, R15, 0x1 ;  /* 0x000000010f0f781a */ /* 0x000fe20000000200 */
[----:B------:R-:W-:Y:S01]  /*0f40*/  CS2R R38, SRZ ;  /* 0x0000000000267805 */ /* 0x000fe2000001ff00 */
[----:B------:R-:W-:Y:S01]  /*0f50*/  LOP3.LUT R16, R77, R8, RZ, 0x3c, !PT ;  /* 0x000000084d107212 */ /* 0x000fe200078e3cff */
[----:B------:R-:W-:Y:S01]  /*0f60*/  IMAD R20, R10, -0x30, R11 ;  /* 0xffffffd00a147824 */ /* 0x000fe200078e020b */
[----:B------:R-:W-:Y:S01]  /*0f70*/  LOP3.LUT R18, R15, 0x90, RZ, 0xc0, !PT ;  /* 0x000000900f127812 */ /* 0x000fe200078ec0ff */
[----:B------:R-:W-:Y:S01]  /*0f80*/  IMAD.HI R8, R14, 0x2, RZ ;  /* 0x000000020e087827 */ /* 0x000fe200078e02ff */
[----:B------:R-:W-:Y:S01]  /*0f90*/  LOP3.LUT R77, R77, 0x30, R12, 0x78, !PT ;  /* 0x000000304d4d7812 */ /* 0x000fe200078e780c */
[----:B------:R-:W-:Y:S01]  /*0fa0*/  CS2R R32, SRZ ;  /* 0x0000000000207805 */ /* 0x000fe2000001ff00 */
[----:B------:R-:W-:Y:S01]  /*0fb0*/  LOP3.LUT R15, R18, 0x60, R13, 0xf8, !PT ;  /* 0x00000060120f7812 */ /* 0x000fe200078ef80d */
[----:B------:R-:W-:Y:S01]  /*0fc0*/  IMAD R10, R3, c[0x0][0x1a4], RZ ;  /* 0x00006900030a7a24 */ /* 0x000fe200078e02ff */
[----:B------:R-:W-:Y:S01]  /*0fd0*/  IADD3.X R21, R8, c[0x0][0x174], R9, P0, P1 ;  /* 0x00005d0008157a10 */ /* 0x000fe200007e2409 */
[----:B------:R-:W-:Y:S01]  /*0fe0*/  IMAD.IADD R14, R11, 0x1, R16 ;  /* 0x000000010b0e7824 */ /* 0x000fe200078e0210 */
[----:B------:R-:W-:Y:S01]  /*0ff0*/  LOP3.LUT R15, R15, 0x10, R12, 0x78, !PT ;  /* 0x000000100f0f7812 */ /* 0x000fe200078e780c */
[C---:B------:R-:W-:Y:S01]  /*1000*/  IMAD R11, R19.reuse, 0x2, R10 ;  /* 0x00000002130b7824 */ /* 0x040fe200078e020a */
[----:B------:R-:W-:Y:S01]  /*1010*/  LEA.HI R9, R0, 0x38, RZ, 0x1c ;  /* 0x0000003800097811 */ /* 0x000fe200078fe0ff */
[----:B------:R-:W-:Y:S01]  /*1020*/  CS2R R34, SRZ ;  /* 0x0000000000227805 */ /* 0x000fe2000001ff00 */
[----:B------:R-:W-:Y:S01]  /*1030*/  SHF.R.U32.HI R8, RZ, 0x4, R0 ;  /* 0x00000004ff087819 */ /* 0x000fe20000011600 */
[----:B------:R-:W-:Y:S01]  /*1040*/  IMAD R16, R19, 0x2, R11 ;  /* 0x0000000213107824 */ /* 0x000fe200078e020b */
[----:B------:R-:W-:Y:S01]  /*1050*/  IADD3 R15, R15, R20, RZ ;  /* 0x000000140f0f7210 */ /* 0x000fe20007ffe0ff */
[----:B------:R-:W-:Y:S01]  /*1060*/  IMAD R20, R9, c[0x0][0x1b8], RZ ;  /* 0x00006e0009147a24 */ /* 0x000fe200078e02ff */
[----:B------:R-:W-:Y:S01]  /*1070*/  SGXT.U32 R8, R8, 0x3 ;  /* 0x000000030808781a */ /* 0x000fe20000000000 */
[----:B------:R-:W-:Y:S01]  /*1080*/  IMAD R9, R19, 0x2, R16 ;  /* 0x0000000213097824 */ /* 0x000fe200078e0210 */
[-C--:B------:R-:W-:Y:S01]  /*1090*/  LEA R120, P0, R10, R106.reuse, 0x1 ;  /* 0x0000006a0a787211 */ /* 0x080fe200078008ff */
[----:B------:R-:W-:Y:S01]  /*10a0*/  CS2R R28, SRZ ;  /* 0x00000000001c7805 */ /* 0x000fe2000001ff00 */
[----:B------:R-:W-:Y:S01]  /*10b0*/  LEA R118, P1, R11, R106, 0x1 ;  /* 0x0000006a0b767211 */ /* 0x000fe200078208ff */
[----:B------:R-:W-:Y:S01]  /*10c0*/  IMAD R17, R8, c[0x0][0x1b8], RZ ;  /* 0x00006e0008117a24 */ /* 0x000fe200078e02ff */
[----:B------:R-:W-:Y:S01]  /*10d0*/  LEA R8, R19, R9, 0x1 ;  /* 0x0000000913087211 */ /* 0x000fe200078e08ff */
[----:B------:R-:W-:Y:S01]  /*10e0*/  CS2R R30, SRZ ;  /* 0x00000000001e7805 */ /* 0x000fe2000001ff00 */
[----:B------:R-:W-:Y:S01]  /*10f0*/  LEA.HI.X.SX32 R121, R10, R22, 0x1, P0 ;  /* 0x000000160a797211 */ /* 0x000fe200000f0eff */
[----:B------:R-:W-:Y:S01]  /*1100*/  IMAD R18, R23, 0x8, R17 ;  /* 0x0000000817127824 */ /* 0x000fe200078e0211 */
[C---:B------:R-:W-:Y:S01]  /*1110*/  LEA R116, P2, R16.reuse, R106, 0x1 ;  /* 0x0000006a10747211 */ /* 0x040fe200078408ff */
[----:B------:R-:W-:Y:S01]  /*1120*/  IMAD R10, R19, 0x2, R8 ;  /* 0x00000002130a7824 */ /* 0x000fe200078e0208 */
[----:B------:R-:W-:Y:S01]  /*1130*/  LEA.HI.X.SX32 R119, R11, R22, 0x1, P1 ;  /* 0x000000160b777211 */ /* 0x000fe200008f0eff */
[----:B------:R-:W-:Y:S01]  /*1140*/  CS2R R24, SRZ ;  /* 0x0000000000187805 */ /* 0x000fe2000001ff00 */
[----:B------:R-:W-:Y:S01]  /*1150*/  LEA R114, P0, R9, R106, 0x1 ;  /* 0x0000006a09727211 */ /* 0x000fe200078008ff */
[----:B------:R-:W-:Y:S01]  /*1160*/  CS2R R26, SRZ ;  /* 0x00000000001a7805 */ /* 0x000fe2000001ff00 */
[----:B------:R-:W-:Y:S01]  /*1170*/  LEA.HI.X.SX32 R117, R16, R22, 0x1, P2 ;  /* 0x0000001610757211 */ /* 0x000fe200010f0eff */
[----:B------:R-:W-:Y:S01]  /*1180*/  IMAD R16, R23, 0x8, R18 ;  /* 0x0000000817107824 */ /* 0x000fe200078e0212 */
[----:B------:R-:W-:-:S02]  /*1190*/  LEA R11, R19, R10, 0x1 ;  /* 0x0000000a130b7211 */ /* 0x000fc400078e08ff */
[----:B------:R-:W-:Y:S02]  /*11a0*/  LEA.HI.X.SX32 R115, R9, R22, 0x1, P0 ;  /* 0x0000001609737211 */ /* 0x000fe400000f0eff */
[----:B------:R-:W-:Y:S01]  /*11b0*/  LEA R112, P0, R8, R106, 0x1 ;  /* 0x0000006a08707211 */ /* 0x000fe200078008ff */
[----:B------:R-:W-:Y:S01]  /*11c0*/  IMAD R9, R19, 0x2, R11 ;  /* 0x0000000213097824 */ /* 0x000fe200078e020b */
[----:B------:R-:W-:Y:S02]  /*11d0*/  LEA R19, R23, R16, 0x3 ;  /* 0x0000001017137211 */ /* 0x000fe400078e18ff */
[-C--:B------:R-:W-:Y:S02]  /*11e0*/  LEA R110, P1, R10, R106.reuse, 0x1 ;  /* 0x0000006a0a6e7211 */ /* 0x080fe400078208ff */
[-C--:B------:R-:W-:Y:S02]  /*11f0*/  LEA R108, P2, R11, R106.reuse, 0x1 ;  /* 0x0000006a0b6c7211 */ /* 0x080fe400078408ff */
[----:B------:R-:W-:-:S02]  /*1200*/  LEA R106, P3, R9, R106, 0x1 ;  /* 0x0000006a096a7211 */ /* 0x000fc400078608ff */
[-C--:B------:R-:W-:Y:S01]  /*1210*/  LEA.HI.X.SX32 R113, R8, R22.reuse, 0x1, P0 ;  /* 0x0000001608717211 */ /* 0x080fe200000f0eff */
[----:B------:R-:W-:Y:S01]  /*1220*/  IMAD R8, R23, 0x8, R19 ;  /* 0x0000000817087824 */ /* 0x000fe200078e0213 */
[-C--:B------:R-:W-:Y:S02]  /*1230*/  LEA.HI.X.SX32 R107, R9, R22.reuse, 0x1, P3 ;  /* 0x00000016096b7211 */ /* 0x080fe400018f0eff */
[----:B------:R-:W-:Y:S01]  /*1240*/  LEA R104, P0, R17, R93, 0x1 ;  /* 0x0000005d11687211 */ /* 0x000fe200078008ff */
[----:B------:R-:W-:Y:S01]  /*1250*/  IMAD R9, R23, 0x8, R8 ;  /* 0x0000000817097824 */ /* 0x000fe200078e0208 */
[-C--:B------:R-:W-:Y:S02]  /*1260*/  LEA.HI.X.SX32 R111, R10, R22.reuse, 0x1, P1 ;  /* 0x000000160a6f7211 */ /* 0x080fe400008f0eff */
[----:B------:R-:W-:Y:S01]  /*1270*/  LEA.HI.X.SX32 R109, R11, R22, 0x1, P2 ;  /* 0x000000160b6d7211 */ /* 0x000fe200010f0eff */
[----:B------:R-:W-:Y:S01]  /*1280*/  IMAD.MOV.U32 R11, RZ, RZ, 0x3f800000 ;  /* 0x3f800000ff0b7424 */ /* 0x000fe200078e00ff */
[----:B------:R-:W-:-:S02]  /*1290*/  LEA.HI.X.SX32 R105, R17, R21, 0x1, P0 ;  /* 0x0000001511697211 */ /* 0x000fc400000f0eff */
[-C--:B------:R-:W-:Y:S02]  /*12a0*/  LEA R102, P1, R18, R93.reuse, 0x1 ;  /* 0x0000005d12667211 */ /* 0x080fe400078208ff */
[-C--:B------:R-:W-:Y:S02]  /*12b0*/  LEA R90, P2, R20, R93.reuse, 0x1 ;  /* 0x0000005d145a7211 */ /* 0x080fe400078408ff */
[----:B------:R-:W-:Y:S02]  /*12c0*/  LEA R100, P0, R16, R93, 0x1 ;  /* 0x0000005d10647211 */ /* 0x000fe400078008ff */
[----:B------:R-:W-:Y:S02]  /*12d0*/  LEA R10, R23, R9, 0x3 ;  /* 0x00000009170a7211 */ /* 0x000fe400078e18ff */
[-C--:B------:R-:W-:Y:S01]  /*12e0*/  LEA.HI.X.SX32 R103, R18, R21.reuse, 0x1, P1 ;  /* 0x0000001512677211 */ /* 0x080fe200008f0eff */
[----:B------:R-:W-:Y:S01]  /*12f0*/  CS2R R22, SRZ ;  /* 0x0000000000167805 */ /* 0x000fe2000001ff00 */
[----:B------:R-:W-:-:S02]  /*1300*/  LEA.HI.X.SX32 R91, R20, R21, 0x1, P2 ;  /* 0x00000015145b7211 */ /* 0x000fc400010f0eff */
[----:B------:R-:W-:Y:S02]  /*1310*/  LEA.HI.X.SX32 R101, R16, R21, 0x1, P0 ;  /* 0x0000001510657211 */ /* 0x000fe400000f0eff */
[-C--:B------:R-:W-:Y:S01]  /*1320*/  LEA R98, P0, R19, R93.reuse, 0x1 ;  /* 0x0000005d13627211 */ /* 0x080fe200078008ff */
[----:B------:R-:W-:Y:S01]  /*1330*/  CS2R R16, SRZ ;  /* 0x0000000000107805 */ /* 0x000fe2000001ff00 */
[-C--:B------:R-:W-:Y:S02]  /*1340*/  LEA R96, P1, R8, R93.reuse, 0x1 ;  /* 0x0000005d08607211 */ /* 0x080fe400078208ff */
[-C--:B------:R-:W-:Y:S02]  /*1350*/  LEA R94, P2, R9, R93.reuse, 0x1 ;  /* 0x0000005d095e7211 */ /* 0x080fe400078408ff */
[----:B------:R-:W-:Y:S02]  /*1360*/  LEA R92, P3, R10, R93, 0x1 ;  /* 0x0000005d0a5c7211 */ /* 0x000fe400078608ff */
[----:B------:R-:W-:-:S02]  /*1370*/  LEA.HI.X.SX32 R99, R19, R21, 0x1, P0 ;  /* 0x0000001513637211 */ /* 0x000fc400000f0eff */
[-C--:B------:R-:W-:Y:S01]  /*1380*/  LEA.HI.X.SX32 R97, R8, R21.reuse, 0x1, P1 ;  /* 0x0000001508617211 */ /* 0x080fe200008f0eff */
[----:B------:R-:W-:Y:S01]  /*1390*/  IMAD.MOV.U32 R8, RZ, RZ, RZ ;  /* 0x000000ffff087224 */ /* 0x000fe200078e00ff */
[-C--:B------:R-:W-:Y:S01]  /*13a0*/  LEA.HI.X.SX32 R95, R9, R21.reuse, 0x1, P2 ;  /* 0x00000015095f7211 */ /* 0x080fe200010f0eff */
[----:B------:R-:W-:Y:S01]  /*13b0*/  CS2R R18, SRZ ;  /* 0x0000000000127805 */ /* 0x000fe2000001ff00 */
[----:B------:R-:W-:Y:S01]  /*13c0*/  LEA.HI.X.SX32 R93, R10, R21, 0x1, P3 ;  /* 0x000000150a5d7211 */ /* 0x000fe200018f0eff */
[----:B------:R-:W-:Y:S01]  /*13d0*/  IMAD.MOV.U32 R10, RZ, RZ, RZ ;  /* 0x000000ffff0a7224 */ /* 0x000fe200078e00ff */
[----:B------:R-:W-:Y:S01]  /*13e0*/  CS2R R20, SRZ ;  /* 0x0000000000147805 */ /* 0x000fe2000001ff00 */
[----:B------:R-:W-:Y:S02]  /*13f0*/  LOP3.LUT R9, R77, 0x40, RZ, 0x3c, !PT ;  /* 0x000000404d097812 */ /* 0x000fe400078e3cff */
.L_x_1:
[----:B------:R-:W-:-:S04]  /*1400*/  IMAD.WIDE R54, R76, 0x2, R120 ;  /* 0x000000024c367825 */ /* 0x000fc800078e0278 */
[C---:B------:R-:W-:Y:S02]  /*1410*/  IMAD.WIDE R60, R76.reuse, 0x2, R112 ;  /* 0x000000024c3c7825 */ /* 0x040fe400078e0270 */
[----:B------:R-:W2:Y:S02]  /*1420*/  LDG.E.U16 R55, [R54.64] ;  /* 0x0000000436377981 */ /* 0x000ea4000c1e1500 */
[C---:B------:R-:W-:Y:S02]  /*1430*/  IMAD.WIDE R56, R76.reuse, 0x2, R118 ;  /* 0x000000024c387825 */ /* 0x040fe400078e0276 */
[----:B------:R-:W3:Y:S02]  /*1440*/  LDG.E.U16 R61, [R60.64] ;  /* 0x000000043c3d7981 */ /* 0x000ee4000c1e1500 */
[C---:B------:R-:W-:Y:S02]  /*1450*/  IMAD.WIDE R62, R76.reuse, 0x2, R110 ;  /* 0x000000024c3e7825 */ /* 0x040fe400078e026e */
[----:B------:R-:W4:Y:S02]  /*1460*/  LDG.E.U16 R56, [R56.64] ;  /* 0x0000000438387981 */ /* 0x000f24000c1e1500 */
[----:B------:R-:W-:-:S02]  /*1470*/  IMAD.WIDE R58, R76, 0x2, R116 ;  /* 0x000000024c3a7825 */ /* 0x000fc400078e0274 */
[----:B------:R-:W5:Y:S02]  /*1480*/  LDG.E.U16 R62, [R62.64] ;  /* 0x000000043e3e7981 */ /* 0x000f64000c1e1500 */
[C---:B------:R-:W-:Y:S02]  /*1490*/  IMAD.WIDE R52, R76.reuse, 0x2, R108 ;  /* 0x000000024c347825 */ /* 0x040fe400078e026c */
[----:B------:R-:W5:Y:S02]  /*14a0*/  LDG.E.U16 R59, [R58.64] ;  /* 0x000000043a3b7981 */ /* 0x000f64000c1e1500 */
[C---:B------:R-:W-:Y:S02]  /*14b0*/  IMAD.WIDE R50, R76.reuse, 0x2, R114 ;  /* 0x000000024c327825 */ /* 0x040fe400078e0272 */
[----:B------:R0:W5:Y:S02]  /*14c0*/  LDG.E.U16 R65, [R52.64] ;  /* 0x0000000434417981 */ /* 0x000164000c1e1500 */
[----:B------:R-:W-:-:S02]  /*14d0*/  IMAD.WIDE R48, R76, 0x2, R106 ;  /* 0x000000024c307825 */ /* 0x000fc400078e026a */
[----:B------:R1:W5:Y:S04]  /*14e0*/  LDG.E.U16 R64, [R50.64] ;  /* 0x0000000432407981 */ /* 0x000368000c1e1500 */
[----:B------:R1:W5:Y:S04]  /*14f0*/  LDG.E.U16 R66, [R48.64] ;  /* 0x0000000430427981 */ /* 0x000368000c1e1500 */
[----:B------:R-:W-:Y:S01]  /*1500*/  BAR.SYNC.DEFER_BLOCKING 0x0 ;  /* 0x0000000000007b1d */ /* 0x000fe20000010000 */
[----:B0-----:R-:W-:-:S04]  /*1510*/  IMAD.WIDE R52, R8, 0x2, R100 ;  /* 0x0000000208347825 */ /* 0x001fc800078e0264 */
[----:B-1----:R-:W-:-:S04]  /*1520*/  IMAD.WIDE R50, R8, 0x2, R104 ;  /* 0x0000000208327825 */ /* 0x002fc800078e0268 */
[----:B------:R-:W-:-:S04]  /*1530*/  IMAD.WIDE R48, R8, 0x2, R102 ;  /* 0x0000000208307825 */ /* 0x000fc800078e0266 */
[----:B------:R-:W-:-:S04]  /*1540*/  IMAD.WIDE R68, R8, 0x2, R96 ;  /* 0x0000000208447825 */ /* 0x000fc800078e0260 */
[----:B------:R-:W-:-:S04]  /*1550*/  IMAD.WIDE R70, R8, 0x2, R94 ;  /* 0x0000000208467825 */ /* 0x000fc800078e025e */
[----:B------:R-:W-:-:S04]  /*1560*/  IMAD.WIDE R72, R8, 0x2, R92 ;  /* 0x0000000208487825 */ /* 0x000fc800078e025c */
[C---:B------:R-:W-:Y:S01]  /*1570*/  IMAD.WIDE R122, R8.reuse, 0x2, R90 ;  /* 0x00000002087a7825 */ /* 0x040fe200078e025a */
[----:B--2---:R0:W-:Y:S04]  /*1580*/  STS.U16 [R4+0x2000], R55 ;  /* 0x0020003704007388 */ /* 0x0041e80000000400 */
[----:B---3--:R-:W-:Y:S04]  /*1590*/  STS.U16 [R4+0x2400], R61 ;  /* 0x0024003d04007388 */ /* 0x008fe80000000400 */
[----:B----4-:R-:W-:Y:S04]  /*15a0*/  STS.U16 [R5+0x2100], R56 ;  /* 0x0021003805007388 */ /* 0x010fe80000000400 */
[----:B-----5:R-:W-:Y:S04]  /*15b0*/  STS.U16 [R5+0x2500], R62 ;  /* 0x0025003e05007388 */ /* 0x020fe80000000400 */
[----:B------:R-:W-:Y:S04]  /*15c0*/  STS.U16 [R6+0x2200], R59 ;  /* 0x0022003b06007388 */ /* 0x000fe80000000400 */
[----:B------:R-:W-:Y:S04]  /*15d0*/  STS.U16 [R6+0x2600], R65 ;  /* 0x0026004106007388 */ /* 0x000fe80000000400 */
[----:B------:R-:W-:Y:S04]  /*15e0*/  STS.U16 [R7+0x2300], R64 ;  /* 0x0023004007007388 */ /* 0x000fe80000000400 */
[----:B------:R-:W-:Y:S04]  /*15f0*/  STS.U16 [R7+0x2700], R66 ;  /* 0x0027004207007388 */ /* 0x000fe80000000400 */
[----:B------:R-:W-:Y:S01]  /*1600*/  BAR.SYNC.DEFER_BLOCKING 0x0 ;  /* 0x0000000000007b1d */ /* 0x000fe20000010000 */
[----:B0-----:R-:W-:-:S05]  /*1610*/  IMAD.WIDE R54, R8, 0x2, R98 ;  /* 0x0000000208367825 */ /* 0x001fca00078e0262 */
[----:B------:R0:W2:Y:S04]  /*1620*/  LDG.E.U16 R82, [R50.64] ;  /* 0x0000000432527981 */ /* 0x0000a8000c1e1500 */
[----:B------:R0:W3:Y:S04]  /*1630*/  LDG.E.U16 R83, [R48.64] ;  /* 0x0000000430537981 */ /* 0x0000e8000c1e1500 */
[----:B------:R1:W4:Y:S04]  /*1640*/  LDG.E.U16 R84, [R52.64] ;  /* 0x0000000434547981 */ /* 0x000328000c1e1500 */
[----:B------:R1:W5:Y:S04]  /*1650*/  LDG.E.U16 R85, [R54.64] ;  /* 0x0000000436557981 */ /* 0x000368000c1e1500 */
[----:B------:R0:W5:Y:S04]  /*1660*/  LDG.E.U16 R86, [R68.64] ;  /* 0x0000000444567981 */ /* 0x000168000c1e1500 */
[----:B------:R0:W5:Y:S04]  /*1670*/  LDG.E.U16 R87, [R70.64] ;  /* 0x0000000446577981 */ /* 0x000168000c1e1500 */
[----:B------:R0:W5:Y:S04]  /*1680*/  LDG.E.U16 R88, [R72.64] ;  /* 0x0000000448587981 */ /* 0x000168000c1e1500 */
[----:B------:R-:W5:Y:S04]  /*1690*/  LDG.E.U16 R89, [R122.64] ;  /* 0x000000047a597981 */ /* 0x000f68000c1e1500 */
[----:B------:R-:W-:Y:S04]  /*16a0*/  LDSM.16.MT88.4 R56, [R14] ;  /* 0x000000000e38783b */ /* 0x000fe80000004200 */
[----:B------:R-:W1:Y:S04]  /*16b0*/  LDSM.16.M88.4 R60, [R77+0x2000] ;  /* 0x002000004d3c783b */ /* 0x000e680000000200 */
[----:B0-----:R-:W0:Y:S04]  /*16c0*/  LDSM.16.M88.4 R48, [R77+0x2400] ;  /* 0x002400004d30783b */ /* 0x001e280000000200 */
[----:B-1----:R-:W1:Y:S04]  /*16d0*/  LDSM.16.MT88.4 R52, [R14+0x800] ;  /* 0x000800000e34783b */ /* 0x002e680000004200 */
[----:B------:R-:W-:Y:S04]  /*16e0*/  LDSM.16.M88.4 R68, [R9+0x2000] ;  /* 0x002000000944783b */ /* 0x000fe80000000200 */
[----:B------:R-:W-:Y:S01]  /*16f0*/  LDSM.16.M88.4 R72, [R9+0x2400] ;  /* 0x002400000948783b */ /* 0x000fe20000000200 */
[C---:B------:R-:W-:Y:S08]  /*1700*/  HMMA.16816.F32.BF16 R64, R56.reuse, R60, RZ ;  /* 0x0000003c3840723c */ /* 0x040ff000000418ff */
[----:B0-----:R-:W-:Y:S11]  /*1710*/  HMMA.16816.F32.BF16 R56, R56, R48, RZ ;  /* 0x000000303838723c */ /* 0x001ff600000418ff */
[----:B------:R-:W-:Y:S05]  /*1720*/  @!UPT UIADD3 URZ, URZ, URZ, URZ ;  /* 0x0000003f3f3ff290 */ /* 0x000fea000fffe03f */
[C---:B-1----:R-:W-:Y:S01]  /*1730*/  HMMA.16816.F32.BF16 R60, R52.reuse, R62, R64 ;  /* 0x0000003e343c723c */ /* 0x042fe20000041840 */
[----:B------:R-:W0:Y:S07]  /*1740*/  LDSM.16.MT88.4 R64, [R14+0x1000] ;  /* 0x001000000e40783b */ /* 0x000e2e0000004200 */
[----:B------:R-:W-:Y:S01]  /*1750*/  HMMA.16816.F32.BF16 R56, R52, R50, R56 ;  /* 0x000000323438723c */ /* 0x000fe20000041838 */
[----:B------:R-:W1:Y:S04]  /*1760*/  LDSM.16.MT88.4 R48, [R14+0x1800] ;  /* 0x001800000e30783b */ /* 0x000e680000004200 */
[----:B------:R-:W-:Y:S11]  /*1770*/  BAR.SYNC.DEFER_BLOCKING 0x0 ;  /* 0x0000000000007b1d */ /* 0x000ff60000010000 */
[C---:B0-----:R-:W-:Y:S08]  /*1780*/  HMMA.16816.F32.BF16 R60, R64.reuse, R68, R60 ;  /* 0x00000044403c723c */ /* 0x041ff0000004183c */
[----:B------:R-:W-:Y:S11]  /*1790*/  HMMA.16816.F32.BF16 R56, R64, R72, R56 ;  /* 0x000000484038723c */ /* 0x000ff60000041838 */
[----:B------:R-:W-:Y:S05]  /*17a0*/  @!UPT UIADD3 URZ, URZ, URZ, URZ ;  /* 0x0000003f3f3ff290 */ /* 0x000fea000fffe03f */
[C---:B-1----:R-:W-:Y:S08]  /*17b0*/  HMMA.16816.F32.BF16 R60, R48.reuse, R70, R60 ;  /* 0x00000046303c723c */ /* 0x042ff0000004183c */
[----:B------:R-:W-:Y:S11]  /*17c0*/  HMMA.16816.F32.BF16 R48, R48, R74, R56 ;  /* 0x0000004a3030723c */ /* 0x000ff60000041838 */
[----:B------:R-:W-:Y:S05]  /*17d0*/  @!UPT UIADD3 URZ, URZ, URZ, URZ ;  /* 0x0000003f3f3ff290 */ /* 0x000fea000fffe03f */
[----:B------:R-:W-:Y:S02]  /*17e0*/  FMUL R52, R60, c[0x0][0x188] ;  /* 0x000062003c347a20 */ /* 0x000fe40000400000 */
[----:B------:R-:W-:-:S05]  /*17f0*/  FMUL R53, R61, c[0x0][0x188] ;  /* 0x000062003d357a20 */ /* 0x000fca0000400000 */
[----:B------:R-:W-:Y:S01]  /*1800*/  FMNMX R53, R52, R53, !PT ;  /* 0x0000003534357209 */ /* 0x000fe20007800000 */
[----:B------:R-:W-:Y:S02]  /*1810*/  FMUL R54, R48, c[0x0][0x188] ;  /* 0x0000620030367a20 */ /* 0x000fe40000400000 */
[----:B------:R-:W-:-:S03]  /*1820*/  FMUL R52, R49, c[0x0][0x188] ;  /* 0x0000620031347a20 */ /* 0x000fc60000400000 */
[----:B------:R-:W-:-:S04]  /*1830*/  FMNMX R53, R54, R53, !PT ;  /* 0x0000003536357209 */ /* 0x000fc80007800000 */
[----:B------:R-:W-:Y:S01]  /*1840*/  FMNMX R55, R52, R53, !PT ;  /* 0x0000003534377209 */ /* 0x000fe20007800000 */
[----:B------:R-:W-:Y:S02]  /*1850*/  FMUL R52, R62, c[0x0][0x188] ;  /* 0x000062003e347a20 */ /* 0x000fe40000400000 */
[----:B------:R-:W-:Y:S02]  /*1860*/  FMUL R53, R63, c[0x0][0x188] ;  /* 0x000062003f357a20 */ /* 0x000fe40000400000 */
[----:B------:R-:W-:Y:S01]  /*1870*/  FMUL R54, R50, c[0x0][0x188] ;  /* 0x0000620032367a20 */ /* 0x000fe20000400000 */
[----:B------:R-:W0:Y:S02]  /*1880*/  SHFL.BFLY PT, R56, R55, 0x2, 0x1f ;  /* 0x0c401f0037387f89 */ /* 0x000e2400000e0000 */
[----:B------:R-:W-:Y:S01]  /*1890*/  FMNMX R53, R52, R53, !PT ;  /* 0x0000003534357209 */ /* 0x000fe20007800000 */
[----:B------:R-:W-:-:S03]  /*18a0*/  FMUL R52, R51, c[0x0][0x188] ;  /* 0x0000620033347a20 */ /* 0x000fc60000400000 */
[----:B------:R-:W-:-:S04]  /*18b0*/  FMNMX R53, R54, R53, !PT ;  /* 0x0000003536357209 */ /* 0x000fc80007800000 */
[----:B------:R-:W-:-:S05]  /*18c0*/  FMNMX R52, R52, R53, !PT ;  /* 0x0000003534347209 */ /* 0x000fca0007800000 */
[----:B------:R-:W1:Y:S01]  /*18d0*/  SHFL.BFLY PT, R57, R52, 0x2, 0x1f ;  /* 0x0c401f0034397f89 */ /* 0x000e6200000e0000 */
[----:B0-----:R-:W-:-:S05]  /*18e0*/  FMNMX R56, R55, R56, !PT ;  /* 0x0000003837387209 */ /* 0x001fca0007800000 */
[----:B------:R-:W0:Y:S01]  /*18f0*/  SHFL.BFLY PT, R53, R56, 0x1, 0x1f ;  /* 0x0c201f0038357f89 */ /* 0x000e2200000e0000 */
[----:B-1----:R-:W-:-:S05]  /*1900*/  FMNMX R57, R52, R57, !PT ;  /* 0x0000003934397209 */ /* 0x002fca0007800000 */
[----:B------:R-:W1:Y:S01]  /*1910*/  SHFL.BFLY PT, R54, R57, 0x1, 0x1f ;  /* 0x0c201f0039367f89 */ /* 0x000e6200000e0000 */
[----:B0-----:R-:W-:-:S04]  /*1920*/  FMNMX R64, R56, R53, !PT ;  /* 0x0000003538407209 */ /* 0x001fc80007800000 */
[----:B------:R-:W-:-:S05]  /*1930*/  FMNMX R64, R64, R81, !PT ;  /* 0x0000005140407209 */ /* 0x000fca0007800000 */
[----:B------:R-:W-:-:S04]  /*1940*/  FADD R52, -R64, R81 ;  /* 0x0000005140347221 */ /* 0x000fc80000000100 */
[----:B------:R-:W-:Y:S01]  /*1950*/  FMUL R52, R52, 1.4426950216293334961 ;  /* 0x3fb8aa3b34347820 */ /* 0x000fe20000400000 */
[----:B-1----:R-:W-:Y:S01]  /*1960*/  FMNMX R65, R57, R54, !PT ;  /* 0x0000003639417209 */ /* 0x002fe20007800000 */
[----:B--2---:R-:W-:Y:S04]  /*1970*/  STS.U16 [R4+0x2000], R82 ;  /* 0x0020005204007388 */ /* 0x004fe80000000400 */
        /* <DEDUP_REMOVED lines=8> */
[----:B------:R-:W-:Y:S01]  /*1a00*/  FFMA R48, R48, c[0x0][0x188], -R64 ;  /* 0x0000620030307a23 */ /* 0x000fe20000000840 */
[----:B------:R-:W-:-:S04]  /*1a10*/  FMNMX R65, R65, R80, !PT ;  /* 0x0000005041417209 */ /* 0x000fc80007800000 */
[----:B------:R0:W-:Y:S01]  /*1a20*/  MUFU.EX2 R66, R52 ;  /* 0x0000003400427308 */ /* 0x0001e20000000800 */
[----:B------:R-:W-:Y:S02]  /*1a30*/  FMUL R48, R48, 1.4426950216293334961 ;  /* 0x3fb8aa3b30307820 */ /* 0x000fe40000400000 */
[--C-:B------:R-:W-:Y:S02]  /*1a40*/  FFMA R60, R60, c[0x0][0x188], -R64.reuse ;  /* 0x000062003c3c7a23 */ /* 0x100fe40000000840 */
[----:B------:R-:W-:Y:S02]  /*1a50*/  FFMA R61, R61, c[0x0][0x188], -R64 ;  /* 0x000062003d3d7a23 */ /* 0x000fe40000000840 */
[--C-:B------:R-:W-:Y:S02]  /*1a60*/  FFMA R62, R62, c[0x0][0x188], -R65.reuse ;  /* 0x000062003e3e7a23 */ /* 0x100fe40000000841 */
[--C-:B------:R-:W-:Y:S01]  /*1a70*/  FFMA R63, R63, c[0x0][0x188], -R65.reuse ;  /* 0x000062003f3f7a23 */ /* 0x100fe20000000841 */
[----:B------:R1:W-:Y:S01]  /*1a80*/  MUFU.EX2 R68, R48 ;  /* 0x0000003000447308 */ /* 0x0003e20000000800 */
[----:B------:R-:W-:Y:S01]  /*1a90*/  FFMA R51, R51, c[0x0][0x188], -R65 ;  /* 0x0000620033337a23 */ /* 0x000fe20000000841 */
[----:B0-----:R-:W0:Y:S01]  /*1aa0*/  LDSM.16.M88.4 R52, [R15+0x2200] ;  /* 0x002200000f34783b */ /* 0x001e220000000200 */
[----:B------:R-:W-:-:S02]  /*1ab0*/  FMUL R60, R60, 1.4426950216293334961 ;  /* 0x3fb8aa3b3c3c7820 */ /* 0x000fc40000400000 */
[----:B------:R-:W-:Y:S01]  /*1ac0*/  FMUL R61, R61, 1.4426950216293334961 ;  /* 0x3fb8aa3b3d3d7820 */ /* 0x000fe20000400000 */
[----:B------:R-:W2:Y:S01]  /*1ad0*/  LDSM.16.M88.4 R56, [R15+0x2000] ;  /* 0x002000000f38783b */ /* 0x000ea20000000200 */
[----:B------:R-:W-:Y:S02]  /*1ae0*/  FFMA R49, R49, c[0x0][0x188], -R64 ;  /* 0x0000620031317a23 */ /* 0x000fe40000000840 */
[----:B------:R-:W-:Y:S02]  /*1af0*/  FMUL R62, R62, 1.4426950216293334961 ;  /* 0x3fb8aa3b3e3e7820 */ /* 0x000fe40000400000 */
[----:B------:R-:W-:Y:S02]  /*1b00*/  FMUL R63, R63, 1.4426950216293334961 ;  /* 0x3fb8aa3b3f3f7820 */ /* 0x000fe40000400000 */
[----:B------:R-:W-:Y:S02]  /*1b10*/  FFMA R50, R50, c[0x0][0x188], -R65 ;  /* 0x0000620032327a23 */ /* 0x000fe40000000841 */
[----:B-1----:R-:W-:-:S02]  /*1b20*/  FADD R48, -R65, R80 ;  /* 0x0000005041307221 */ /* 0x002fc40000000100 */
[----:B------:R-:W-:Y:S01]  /*1b30*/  FMUL R74, R51, 1.4426950216293334961 ;  /* 0x3fb8aa3b334a7820 */ /* 0x000fe20000400000 */
[----:B------:R-:W-:Y:S01]  /*1b40*/  MUFU.EX2 R70, R60 ;  /* 0x0000003c00467308 */ /* 0x000fe20000000800 */
[----:B------:R-:W-:Y:S02]  /*1b50*/  FMUL R49, R49, 1.4426950216293334961 ;  /* 0x3fb8aa3b31317820 */ /* 0x000fe40000400000 */
[----:B------:R-:W-:Y:S02]  /*1b60*/  FMUL R50, R50, 1.4426950216293334961 ;  /* 0x3fb8aa3b32327820 */ /* 0x000fe40000400000 */
[----:B------:R-:W-:-:S03]  /*1b70*/  FMUL R67, R48, 1.4426950216293334961 ;  /* 0x3fb8aa3b30437820 */ /* 0x000fc60000400000 */
[----:B------:R-:W1:Y:S08]  /*1b80*/  MUFU.EX2 R71, R61 ;  /* 0x0000003d00477308 */ /* 0x000e700000000800 */
[----:B------:R-:W-:Y:S08]  /*1b90*/  MUFU.EX2 R72, R62 ;  /* 0x0000003e00487308 */ /* 0x000ff00000000800 */
[----:B------:R-:W3:Y:S08]  /*1ba0*/  MUFU.EX2 R75, R63 ;  /* 0x0000003f004b7308 */ /* 0x000ef00000000800 */
[----:B------:R3:W4:Y:S08]  /*1bb0*/  MUFU.EX2 R69, R49 ;  /* 0x0000003100457308 */ /* 0x0007300000000800 */
[----:B------:R4:W-:Y:S08]  /*1bc0*/  MUFU.EX2 R73, R50 ;  /* 0x0000003200497308 */ /* 0x0009f00000000800 */
[----:B------:R-:W5:Y:S08]  /*1bd0*/  MUFU.EX2 R74, R74 ;  /* 0x0000004a004a7308 */ /* 0x000f700000000800 */
[----:B------:R-:W0:Y:S01]  /*1be0*/  MUFU.EX2 R67, R67 ;  /* 0x0000004300437308 */ /* 0x000e220000000800 */
[----:B-1----:R-:W-:Y:S01]  /*1bf0*/  F2FP.BF16.PACK_AB R48, R71, R70 ;  /* 0x000000464730723e */ /* 0x002fe200000010ff */
[----:B------:R-:W-:Y:S01]  /*1c00*/  FADD R71, R70, R71 ;  /* 0x0000004746477221 */ /* 0x000fe20000000000 */
[----:B---3--:R-:W-:Y:S01]  /*1c10*/  F2FP.BF16.PACK_AB R49, R75, R72 ;  /* 0x000000484b31723e */ /* 0x008fe200000010ff */
[----:B------:R-:W-:Y:S01]  /*1c20*/  FADD R72, R72, R75 ;  /* 0x0000004b48487221 */ /* 0x000fe20000000000 */
[----:B----4-:R-:W-:Y:S01]  /*1c30*/  F2FP.BF16.PACK_AB R50, R69, R68 ;  /* 0x000000444532723e */ /* 0x010fe200000010ff */
[----:B------:R-:W-:Y:S01]  /*1c40*/  FADD R68, R68, R71 ;  /* 0x0000004744447221 */ /* 0x000fe20000000000 */
[----:B------:R-:W-:Y:S01]  /*1c50*/  LDSM.16.M88.4 R60, [R15+0x2400] ;  /* 0x002400000f3c783b */ /* 0x000fe20000000200 */
[----:B-----5:R-:W-:Y:S01]  /*1c60*/  F2FP.BF16.PACK_AB R51, R74, R73 ;  /* 0x000000494a33723e */ /* 0x020fe200000010ff */
[----:B------:R-:W-:-:S02]  /*1c70*/  FADD R73, R73, R72 ;  /* 0x0000004849497221 */ /* 0x000fc40000000000 */
[C---:B------:R-:W-:Y:S02]  /*1c80*/  FMUL R36, R66.reuse, R36 ;  /* 0x0000002442247220 */ /* 0x040fe40000400000 */
[----:B------:R-:W-:Y:S02]  /*1c90*/  FMUL R37, R66, R37 ;  /* 0x0000002542257220 */ /* 0x000fe40000400000 */
[C---:B0-----:R-:W-:Y:S02]  /*1ca0*/  FMUL R38, R67.reuse, R38 ;  /* 0x0000002643267220 */ /* 0x041fe40000400000 */
[----:B------:R-:W-:Y:S02]  /*1cb0*/  FMUL R39, R67, R39 ;  /* 0x0000002743277220 */ /* 0x000fe40000400000 */
[----:B------:R-:W-:Y:S02]  /*1cc0*/  FADD R68, R69, R68 ;  /* 0x0000004445447221 */ /* 0x000fe40000000000 */
[----:B------:R-:W-:-:S03]  /*1cd0*/  FADD R73, R74, R73 ;  /* 0x000000494a497221 */ /* 0x000fc60000000000 */
[----:B------:R-:W-:Y:S01]  /*1ce0*/  HMMA.16816.F32.BF16 R36, R48, R52, R36 ;  /* 0x000000343024723c */ /* 0x000fe20000041824 */
[----:B------:R-:W0:Y:S04]  /*1cf0*/  SHFL.BFLY PT, R53, R68, 0x2, 0x1f ;  /* 0x0c401f0044357f89 */ /* 0x000e2800000e0000 */
[----:B------:R-:W1:Y:S01]  /*1d00*/  SHFL.BFLY PT, R52, R73, 0x2, 0x1f ;  /* 0x0c401f0049347f89 */ /* 0x000e6200000e0000 */
[C---:B------:R-:W-:Y:S02]  /*1d10*/  FMUL R44, R66.reuse, R44 ;  /* 0x0000002c422c7220 */ /* 0x040fe40000400000 */
[----:B------:R-:W-:Y:S02]  /*1d20*/  FMUL R45, R66, R45 ;  /* 0x0000002d422d7220 */ /* 0x000fe40000400000 */
[----:B------:R-:W-:-:S02]  /*1d30*/  FMUL R46, R67, R46 ;  /* 0x0000002e432e7220 */ /* 0x000fc40000400000 */
[C---:B------:R-:W-:Y:S02]  /*1d40*/  FMUL R47, R67.reuse, R47 ;  /* 0x0000002f432f7220 */ /* 0x040fe40000400000 */
[C---:B------:R-:W-:Y:S02]  /*1d50*/  FMUL R40, R66.reuse, R40 ;  /* 0x0000002842287220 */ /* 0x040fe40000400000 */
[C---:B------:R-:W-:Y:S02]  /*1d60*/  FMUL R41, R66.reuse, R41 ;  /* 0x0000002942297220 */ /* 0x040fe40000400000 */
[C---:B------:R-:W-:Y:S02]  /*1d70*/  FMUL R42, R67.reuse, R42 ;  /* 0x0000002a432a7220 */ /* 0x040fe40000400000 */
[----:B------:R-:W-:Y:S01]  /*1d80*/  FMUL R43, R67, R43 ;  /* 0x0000002b432b7220 */ /* 0x000fe20000400000 */
[C---:B--2---:R-:W-:Y:S08]  /*1d90*/  HMMA.16816.F32.BF16 R44, R48.reuse, R56, R44 ;  /* 0x00000038302c723c */ /* 0x044ff0000004182c */
[----:B------:R-:W-:Y:S01]  /*1da0*/  HMMA.16816.F32.BF16 R40, R48, R58, R40 ;  /* 0x0000003a3028723c */ /* 0x000fe20000041828 */
[----:B------:R-:W-:Y:S01]  /*1db0*/  LDSM.16.M88.4 R56, [R15+0x2600] ;  /* 0x002600000f38783b */ /* 0x000fe20000000200 */
[----:B------:R-:W-:-:S02]  /*1dc0*/  FMUL R32, R66, R32 ;  /* 0x0000002042207220 */ /* 0x000fc40000400000 */
[----:B------:R-:W-:Y:S02]  /*1dd0*/  FMUL R33, R66, R33 ;  /* 0x0000002142217220 */ /* 0x000fe40000400000 */
[C---:B------:R-:W-:Y:S02]  /*1de0*/  FMUL R34, R67.reuse, R34 ;  /* 0x0000002243227220 */ /* 0x040fe40000400000 */
[----:B------:R-:W-:Y:S02]  /*1df0*/  FMUL R35, R67, R35 ;  /* 0x0000002343237220 */ /* 0x000fe40000400000 */
[----:B0-----:R-:W-:Y:S02]  /*1e00*/  FADD R53, R68, R53 ;  /* 0x0000003544357221 */ /* 0x001fe40000000000 */
[----:B-1----:R-:W-:-:S03]  /*1e10*/  FADD R73, R73, R52 ;  /* 0x0000003449497221 */ /* 0x002fc60000000000 */
[----:B------:R-:W-:Y:S01]  /*1e20*/  HMMA.16816.F32.BF16 R32, R48, R54, R32 ;  /* 0x000000363020723c */ /* 0x000fe20000041820 */
[----:B------:R-:W0:Y:S04]  /*1e30*/  SHFL.BFLY PT, R52, R53, 0x1, 0x1f ;  /* 0x0c201f0035347f89 */ /* 0x000e2800000e0000 */
[----:B------:R-:W1:Y:S01]  /*1e40*/  SHFL.BFLY PT, R54, R73, 0x1, 0x1f ;  /* 0x0c201f0049367f89 */ /* 0x000e6200000e0000 */
[----:B------:R-:W-:Y:S01]  /*1e50*/  IADD3 R10, R10, 0x10, RZ ;  /* 0x000000100a0a7810 */ /* 0x000fe20007ffe0ff */
[----:B------:R-:W-:-:S03]  /*1e60*/  FMUL R28, R66, R28 ;  /* 0x0000001c421c7220 */ /* 0x000fc60000400000 */
[----:B------:R-:W-:Y:S01]  /*1e70*/  ISETP.GE.AND P0, PT, R10, c[0x0][0x1d0], PT ;  /* 0x000074000a007a0c */ /* 0x000fe20003f06270 */
[C---:B------:R-:W-:Y:S02]  /*1e80*/  FMUL R29, R66.reuse, R29 ;  /* 0x0000001d421d7220 */ /* 0x040fe40000400000 */
[C---:B------:R-:W-:Y:S02]  /*1e90*/  FMUL R30, R67.reuse, R30 ;  /* 0x0000001e431e7220 */ /* 0x040fe40000400000 */
[C---:B------:R-:W-:Y:S02]  /*1ea0*/  FMUL R31, R67.reuse, R31 ;  /* 0x0000001f431f7220 */ /* 0x040fe40000400000 */
[C---:B------:R-:W-:Y:S02]  /*1eb0*/  FMUL R24, R66.reuse, R24 ;  /* 0x0000001842187220 */ /* 0x040fe40000400000 */
[----:B------:R-:W-:Y:S02]  /*1ec0*/  FMUL R25, R66, R25 ;  /* 0x0000001942197220 */ /* 0x000fe40000400000 */
[----:B------:R-:W-:-:S02]  /*1ed0*/  FMUL R26, R67, R26 ;  /* 0x0000001a431a7220 */ /* 0x000fc40000400000 */
[C---:B------:R-:W-:Y:S02]  /*1ee0*/  FMUL R27, R67.reuse, R27 ;  /* 0x0000001b431b7220 */ /* 0x040fe40000400000 */
[C---:B------:R-:W-:Y:S02]  /*1ef0*/  FMUL R20, R66.reuse, R20 ;  /* 0x0000001442147220 */ /* 0x040fe40000400000 */
[C---:B------:R-:W-:Y:S02]  /*1f00*/  FMUL R21, R66.reuse, R21 ;  /* 0x0000001542157220 */ /* 0x040fe40000400000 */
[C---:B------:R-:W-:Y:S02]  /*1f10*/  FMUL R22, R67.reuse, R22 ;  /* 0x0000001643167220 */ /* 0x040fe40000400000 */
[----:B------:R-:W-:Y:S02]  /*1f20*/  FMUL R23, R67, R23 ;  /* 0x0000001743177220 */ /* 0x000fe40000400000 */
[----:B------:R-:W-:-:S02]  /*1f30*/  FMUL R16, R66, R16 ;  /* 0x0000001042107220 */ /* 0x000fc40000400000 */
[----:B------:R-:W-:Y:S02]  /*1f40*/  FMUL R17, R66, R17 ;  /* 0x0000001142117220 */ /* 0x000fe40000400000 */
[C---:B------:R-:W-:Y:S02]  /*1f50*/  FMUL R18, R67.reuse, R18 ;  /* 0x0000001243127220 */ /* 0x040fe40000400000 */
[----:B------:R-:W-:Y:S01]  /*1f60*/  FMUL R19, R67, R19 ;  /* 0x0000001343137220 */ /* 0x000fe20000400000 */
[----:B------:R-:W-:Y:S01]  /*1f70*/  HMMA.16816.F32.BF16 R28, R48, R60, R28 ;  /* 0x0000003c301c723c */ /* 0x000fe2000004181c */
[----:B0-----:R-:W-:Y:S02]  /*1f80*/  FADD R52, R53, R52 ;  /* 0x0000003435347221 */ /* 0x001fe40000000000 */
[----:B-1----:R-:W-:-:S05]  /*1f90*/  FADD R54, R73, R54 ;  /* 0x0000003649367221 */ /* 0x002fca0000000000 */
[----:B------:R-:W-:Y:S01]  /*1fa0*/  HMMA.16816.F32.BF16 R24, R48, R62, R24 ;  /* 0x0000003e3018723c */ /* 0x000fe20000041818 */
[----:B------:R-:W-:Y:S01]  /*1fb0*/  FFMA R11, R66, R11, R52 ;  /* 0x0000000b420b7223 */ /* 0x000fe20000000034 */
[----:B------:R-:W-:Y:S01]  /*1fc0*/  MOV R81, R64 ;  /* 0x0000004000517202 */ /* 0x000fe20000000f00 */
[----:B------:R-:W-:-:S05]  /*1fd0*/  FFMA R78, R67, R78, R54 ;  /* 0x0000004e434e7223 */ /* 0x000fca0000000036 */
[----:B------:R-:W-:Y:S01]  /*1fe0*/  HMMA.16816.F32.BF16 R20, R48, R56, R20 ;  /* 0x000000383014723c */ /* 0x000fe20000041814 */
[----:B------:R-:W-:-:S07]  /*1ff0*/  IMAD.MOV.U32 R80, RZ, RZ, R65 ;  /* 0x000000ffff507224 */ /* 0x000fce00078e0041 */
[----:B------:R-:W-:Y:S07]  /*2000*/  HMMA.16816.F32.BF16 R16, R48, R58, R16 ;  /* 0x0000003a3010723c */ /* 0x000fee0000041810 */
[----:B------:R-:W-:-:S04]  /*2010*/  IMAD.MOV.U32 R49, RZ, RZ, 0x10 ;  /* 0x00000010ff317424 */ /* 0x000fc800078e00ff */
[C---:B------:R-:W-:Y:S02]  /*2020*/  IMAD R8, R49.reuse, c[0x0][0x1b4], R8 ;  /* 0x00006d0031087a24 */ /* 0x040fe400078e0208 */
[----:B------:R-:W-:Y:S01]  /*2030*/  IMAD R76, R49, c[0x0][0x1a4], R76 ;  /* 0x00006900314c7a24 */ /* 0x000fe200078e024c */
[----:B------:R-:W-:Y:S05]  /*2040*/  @!P0 BRA `(.L_x_1) ;  /* 0xfffff3b000008947 */ /* 0x000fea000383ffff */
.L_x_0:
[----:B------:R-:W-:-:S02]  /*2050*/  NOP ;  /* 0x0000000000007918 */ /* 0x000fc40000000000 */
[----:B------:R-:W-:Y:S01]  /*2060*/  IMAD.MOV.U32 R61, RZ, RZ, R11 ;  /* 0x000000ffff3d7224 */ /* 0x000fe200078e000b */
[----:B------:R-:W-:Y:S01]  /*2070*/  MOV R58, R24 ;  /* 0x00000018003a7202 */ /* 0x000fe20000000f00 */
[----:B------:R-:W-:Y:S01]  /*2080*/  IMAD.MOV.U32 R54, RZ, RZ, R20 ;  /* 0x000000ffff367224 */ /* 0x000fe200078e0014 */
[----:B------:R-:W-:Y:S01]  /*2090*/  MOV R20, R17 ;  /* 0x0000001100147202 */ /* 0x000fe20000000f00 */
[C---:B------:R-:W-:Y:S01]  /*20a0*/  FMUL R24, R61.reuse, 8388608 ;  /* 0x4b0000003d187820 */ /* 0x040fe20000400000 */
[----:B------:R-:W-:Y:S01]  /*20b0*/  MOV R17, R18 ;  /* 0x0000001200117202 */ /* 0x000fe20000000f00 */
[----:B------:R-:W-:Y:S01]  /*20c0*/  IMAD.SHL.U32 R9, R0, 0x8, RZ ;  /* 0x0000000800097824 */ /* 0x000fe200078e00ff */
[----:B------:R-:W-:Y:S01]  /*20d0*/  FSETP.GEU.AND P2, PT, R61, 1.175494350822287508e-38, PT ;  /* 0x008000003d00780b */ /* 0x000fe20003f4e000 */
[----:B------:R-:W-:Y:S01]  /*20e0*/  IMAD.MOV.U32 R56, RZ, RZ, R25 ;  /* 0x000000ffff387224 */ /* 0x000fe200078e0019 */
[----:B------:R-:W-:Y:S01]  /*20f0*/  SHF.R.U32.HI R4, RZ, 0x1, R0 ;  /* 0x00000001ff047819 */ /* 0x000fe20000011600 */
[----:B------:R-:W-:Y:S01]  /*2100*/  FMUL R25, R78, 8388608 ;  /* 0x4b0000004e197820 */ /* 0x000fe20000400000 */
[----:B------:R-:W-:Y:S01]  /*2110*/  SHF.L.U32 R18, R0, 0x2, RZ ;  /* 0x0000000200127819 */ /* 0x000fe200000006ff */
[----:B------:R-:W-:Y:S01]  /*2120*/  IMAD.MOV.U32 R53, RZ, RZ, R39 ;  /* 0x000000ffff357224 */ /* 0x000fe200078e0027 */
[----:B------:R-:W-:Y:S01]  /*2130*/  FSEL R24, R24, R61, !P2 ;  /* 0x0000003d18187208 */ /* 0x000fe20005000000 */
[----:B------:R-:W-:Y:S01]  /*2140*/  IMAD.MOV.U32 R49, RZ, RZ, R35 ;  /* 0x000000ffff317224 */ /* 0x000fe200078e0023 */
[----:B------:R-:W-:Y:S01]  /*2150*/  LOP3.LUT R6, R4, 0x4, RZ, 0xc0, !PT ;  /* 0x0000000404067812 */ /* 0x000fe200078ec0ff */
[----:B------:R-:W-:Y:S01]  /*2160*/  IMAD.MOV.U32 R39, RZ, RZ, R31 ;  /* 0x000000ffff277224 */ /* 0x000fe200078e001f */
[----:B------:R-:W-:Y:S01]  /*2170*/  LOP3.LUT R14, R9, 0x38, RZ, 0xc0, !PT ;  /* 0x00000038090e7812 */ /* 0x000fe200078ec0ff */
[----:B------:R-:W-:Y:S01]  /*2180*/  IMAD.MOV.U32 R59, RZ, RZ, R42 ;  /* 0x000000ffff3b7224 */ /* 0x000fe200078e002a */
[----:B------:R-:W-:Y:S01]  /*2190*/  LOP3.LUT R5, R18, 0xc0, RZ, 0xc0, !PT ;  /* 0x000000c012057812 */ /* 0x000fe200078ec0ff */
[----:B------:R-:W-:Y:S01]  /*21a0*/  IMAD.MOV.U32 R55, RZ, RZ, R38 ;  /* 0x000000ffff377224 */ /* 0x000fe200078e0026 */
[----:B------:R-:W-:Y:S01]  /*21b0*/  FSETP.GEU.AND P3, PT, R78, 1.175494350822287508e-38, PT ;  /* 0x008000004e00780b */ /* 0x000fe20003f6e000 */
[----:B------:R-:W-:Y:S01]  /*21c0*/  IMAD R8, R2, c[0x0][0x1c0], RZ ;  /* 0x0000700002087a24 */ /* 0x000fe200078e02ff */
[----:B------:R-:W-:Y:S01]  /*21d0*/  IADD3 R4, R24, -0x3f3504f3, RZ ;  /* 0xc0cafb0d18047810 */ /* 0x000fe20007ffe0ff */
[----:B------:R-:W-:Y:S01]  /*21e0*/  IMAD R10, R79, c[0x0][0x1c4], RZ ;  /* 0x000071004f0a7a24 */ /* 0x000fe200078e02ff */
[----:B------:R-:W-:Y:S01]  /*21f0*/  IADD3 R14, R6, R14, R5 ;  /* 0x0000000e060e7210 */ /* 0x000fe20007ffe005 */
[----:B------:R-:W-:Y:S01]  /*2200*/  IMAD.SHL.U32 R6, R0, 0x100, RZ ;  /* 0x0000010000067824 */ /* 0x000fe200078e00ff */
[----:B------:R-:W-:Y:S01]  /*2210*/  FSEL R25, R25, R78, !P3 ;  /* 0x0000004e19197208 */ /* 0x000fe20005800000 */
[----:B------:R-:W-:Y:S01]  /*2220*/  IMAD.MOV.U32 R60, RZ, RZ, R29 ;  /* 0x000000ffff3c7224 */ /* 0x000fe200078e001d */
[----:B------:R-:W-:Y:S01]  /*2230*/  FSETP.GT.AND P1, PT, |R78|, 8.50705917302346158658e+37, PT ;  /* 0x7e8000004e00780b */ /* 0x000fe20003f24200 */
[----:B------:R-:W-:Y:S01]  /*2240*/  BAR.SYNC.DEFER_BLOCKING 0x0 ;  /* 0x0000000000007b1d */ /* 0x000fe20000010000 */
[----:B------:R-:W-:-:S02]  /*2250*/  LOP3.LUT R5, R4, 0xff800000, RZ, 0xc0, !PT ;  /* 0xff80000004057812 */ /* 0x000fc400078ec0ff */
[----:B------:R-:W-:Y:S02]  /*2260*/  IADD3 R4, R25, -0x3f3504f3, RZ ;  /* 0xc0cafb0d19047810 */ /* 0x000fe40007ffe0ff */
[----:B------:R-:W-:Y:S01]  /*2270*/  LOP3.LUT R6, R6, 0x1800, RZ, 0xc0, !PT ;  /* 0x0000180006067812 */ /* 0x000fe200078ec0ff */
[----:B------:R0:W-:Y:S01]  /*2280*/  I2F R7, R5 ;  /* 0x0000000500077306 */ /* 0x0001e20000201400 */
[----:B------:R-:W-:Y:S02]  /*2290*/  MOV R57, R43 ;  /* 0x0000002b00397202 */ /* 0x000fe40000000f00 */
[----:B------:R-:W-:Y:S02]  /*22a0*/  LOP3.LUT R4, R4, 0xff800000, RZ, 0xc0, !PT ;  /* 0xff80000004047812 */ /* 0x000fe400078ec0ff */
[----:B------:R-:W-:Y:S01]  /*22b0*/  MOV R51, R34 ;  /* 0x0000002200337202 */ /* 0x000fe20000000f00 */
[----:B------:R-:W-:Y:S01]  /*22c0*/  @P1 FMUL R19, R19, 0.25 ;  /* 0x3e80000013131820 */ /* 0x000fe20000400000 */
[----:B------:R-:W-:Y:S01]  /*22d0*/  MOV R43, R30 ;  /* 0x0000001e002b7202 */ /* 0x000fe20000000f00 */
[----:B------:R-:W-:Y:S01]  /*22e0*/  @P1 FMUL R17, R17, 0.25 ;  /* 0x3e80000011111820 */ /* 0x000fe20000400000 */
[----:B------:R-:W-:Y:S01]  /*22f0*/  MOV R35, R26 ;  /* 0x0000001a00237202 */ /* 0x000fe20000000f00 */
[----:B------:R-:W-:Y:S01]  /*2300*/  @P1 FMUL R23, R23, 0.25 ;  /* 0x3e80000017171820 */ /* 0x000fe20000400000 */
[----:B------:R-:W-:Y:S01]  /*2310*/  MOV R31, R22 ;  /* 0x00000016001f7202 */ /* 0x000fe20000000f00 */
[----:B------:R-:W-:Y:S01]  /*2320*/  @P1 FMUL R27, R27, 0.25 ;  /* 0x3e8000001b1b1820 */ /* 0x000fe20000400000 */
[----:B------:R-:W-:Y:S01]  /*2330*/  FSEL R62, RZ, -23, P2 ;  /* 0xc1b80000ff3e7808 */ /* 0x000fe20001000000 */
[----:B------:R-:W-:Y:S01]  /*2340*/  @P1 FMUL R35, R35, 0.25 ;  /* 0x3e80000023231820 */ /* 0x000fe20000400000 */
[----:B------:R-:W-:Y:S01]  /*2350*/  LOP3.LUT R26, R6, 0x60, R13, 0xf8, !PT ;  /* 0x00000060061a7812 */ /* 0x000fe200078ef80d */
[----:B------:R-:W-:Y:S01]  /*2360*/  @P1 FMUL R31, R31, 0.25 ;  /* 0x3e8000001f1f1820 */ /* 0x000fe20000400000 */
[----:B------:R-:W-:Y:S01]  /*2370*/  FSEL R63, RZ, -23, P3 ;  /* 0xc1b80000ff3f7808 */ /* 0x000fe20001800000 */
[----:B------:R-:W1:Y:S01]  /*2380*/  I2F R6, R4 ;  /* 0x0000000400067306 */ /* 0x000e620000201400 */
[----:B------:R-:W-:Y:S01]  /*2390*/  FSETP.GT.AND P2, PT, |R61|, 8.50705917302346158658e+37, PT ;  /* 0x7e8000003d00780b */ /* 0x000fe20003f44200 */
[----:B------:R-:W-:Y:S01]  /*23a0*/  @P1 FMUL R39, R39, 0.25 ;  /* 0x3e80000027271820 */ /* 0x000fe20000400000 */
[----:B------:R-:W-:Y:S01]  /*23b0*/  FSETP.GEU.AND P3, PT, |R78|, 1.175494350822287508e-38, PT ;  /* 0x008000004e00780b */ /* 0x000fe20003f6e200 */
[----:B------:R-:W-:Y:S01]  /*23c0*/  @P1 FMUL R43, R43, 0.25 ;  /* 0x3e8000002b2b1820 */ /* 0x000fe20000400000 */
[----:B------:R-:W-:Y:S01]  /*23d0*/  LOP3.LUT R11, R9, 0x300, RZ, 0xc0, !PT ;  /* 0x00000300090b7812 */ /* 0x000fe200078ec0ff */
[----:B------:R-:W-:Y:S01]  /*23e0*/  @P1 FMUL R49, R49, 0.25 ;  /* 0x3e80000031311820 */ /* 0x000fe20000400000 */
[----:B------:R-:W-:Y:S01]  /*23f0*/  SHF.L.U32 R9, R8, 0x1, RZ ;  /* 0x0000000108097819 */ /* 0x000fe200000006ff */
[----:B------:R-:W-:Y:S01]  /*2400*/  @P1 FMUL R51, R51, 0.25 ;  /* 0x3e80000033331820 */ /* 0x000fe20000400000 */
[----:B------:R-:W-:Y:S01]  /*2410*/  LOP3.LUT R11, R11, 0x70, R18, 0xf8, !PT ;  /* 0x000000700b0b7812 */ /* 0x000fe200078ef812 */
[----:B------:R-:W-:Y:S01]  /*2420*/  @P1 FMUL R53, R53, 0.25 ;  /* 0x3e80000035351820 */ /* 0x000fe20000400000 */
[----:B------:R-:W-:Y:S01]  /*2430*/  LOP3.LUT P0, RZ, R0, 0x40, RZ, 0xc0, !PT ;  /* 0x0000004000ff7812 */ /* 0x000fe2000780c0ff */
[----:B------:R-:W-:Y:S01]  /*2440*/  @P1 FMUL R78, R78, 0.25 ;  /* 0x3e8000004e4e1820 */ /* 0x000fe20000400000 */
[----:B------:R-:W-:Y:S01]  /*2450*/  LOP3.LUT R26, R26, R11, RZ, 0x3c, !PT ;  /* 0x0000000b1a1a7212 */ /* 0x000fe200078e3cff */
[----:B------:R-:W-:Y:S01]  /*2460*/  @P1 FMUL R55, R55, 0.25 ;  /* 0x3e80000037371820 */ /* 0x000fe20000400000 */
[----:B0-----:R-:W-:Y:S01]  /*2470*/  IADD3 R5, R24, -R5, RZ ;  /* 0x8000000518057210 */ /* 0x001fe20007ffe0ff */
[----:B------:R-:W-:Y:S01]  /*2480*/  @P1 FMUL R57, R57, 0.25 ;  /* 0x3e80000039391820 */ /* 0x000fe20000400000 */
[----:B------:R-:W-:Y:S01]  /*2490*/  LOP3.LUT R12, R12, 0xf8, RZ, 0xc0, !PT ;  /* 0x000000f80c0c7812 */ /* 0x000fe200078ec0ff */
[----:B------:R-:W-:-:S02]  /*24a0*/  @P1 FMUL R59, R59, 0.25 ;  /* 0x3e8000003b3b1820 */ /* 0x000fc40000400000 */
[----:B------:R-:W-:Y:S02]  /*24b0*/  @P1 FMUL R47, R47, 0.25 ;  /* 0x3e8000002f2f1820 */ /* 0x000fe40000400000 */
[----:B------:R-:W-:Y:S01]  /*24c0*/  @P1 FMUL R46, R46, 0.25 ;  /* 0x3e8000002e2e1820 */ /* 0x000fe20000400000 */
[C---:B------:R-:W-:Y:S01]  /*24d0*/  FSETP.GEU.AND P1, PT, |R61|.reuse, 1.175494350822287508e-38, PT ;  /* 0x008000003d00780b */ /* 0x040fe20003f2e200 */
[----:B------:R-:W-:Y:S02]  /*24e0*/  @P2 FMUL R61, R61, 0.25 ;  /* 0x3e8000003d3d2820 */ /* 0x000fe40000400000 */
[----:B------:R-:W-:Y:S02]  /*24f0*/  @!P3 FMUL R78, R78, 16777216 ;  /* 0x4b8000004e4eb820 */ /* 0x000fe40000400000 */
[----:B-1----:R-:W-:Y:S02]  /*2500*/  FFMA.FTZ R63, R6, 1.1920928955078125e-07, R63 ;  /* 0x34000000063f7823 */ /* 0x002fe4000001003f */
[----:B------:R-:W0:Y:S01]  /*2510*/  MUFU.RCP R6, R78 ;  /* 0x0000004e00067308 */ /* 0x000e220000001000 */
[----:B------:R-:W-:-:S02]  /*2520*/  FFMA.FTZ R62, R7, 1.1920928955078125e-07, R62 ;  /* 0x34000000073e7823 */ /* 0x000fc4000001003e */
[----:B------:R-:W-:Y:S02]  /*2530*/  IMAD.MOV.U32 R22, RZ, RZ, R16 ;  /* 0x000000ffff167224 */ /* 0x000fe400078e0010 */
[----:B------:R-:W-:Y:S02]  /*2540*/  IMAD.SHL.U32 R16, R10, 0x2, RZ ;  /* 0x000000020a107824 */ /* 0x000fe400078e00ff */
[----:B------:R-:W-:Y:S02]  /*2550*/  @!P1 FMUL R61, R61, 16777216 ;  /* 0x4b8000003d3d9820 */ /* 0x000fe40000400000 */
[----:B------:R-:W-:Y:S01]  /*2560*/  @P2 FMUL R21, R21, 0.25 ;  /* 0x3e80000015152820 */ /* 0x000fe20000400000 */
[----:B------:R-:W-:Y:S01]  /*2570*/  IADD3 R13, P4, P5, R16, c[0x0][0x178], R9 ;  /* 0x00005e00100d7a10 */ /* 0x000fe20007d9e009 */
[----:B------:R-:W1:Y:S01]  /*2580*/  MUFU.RCP R7, R61 ;  /* 0x0000003d00077308 */ /* 0x000e620000001000 */
[----:B------:R-:W-:Y:S01]  /*2590*/  SHF.L.U32 R9, R0, 0xa, RZ ;  /* 0x0000000a00097819 */ /* 0x000fe200000006ff */
[----:B------:R-:W-:-:S02]  /*25a0*/  @!P3 FMUL R39, R39, 16777216 ;  /* 0x4b8000002727b820 */ /* 0x000fc40000400000 */
[----:B------:R-:W-:Y:S01]  /*25b0*/  @P2 FMUL R20, R20, 0.25 ;  /* 0x3e80000014142820 */ /* 0x000fe20000400000 */
[----:B------:R-:W-:Y:S01]  /*25c0*/  LOP3.LUT R15, R9, 0x1800, RZ, 0xc0, !PT ;  /* 0x00001800090f7812 */ /* 0x000fe200078ec0ff */
[----:B------:R-:W-:Y:S02]  /*25d0*/  @P2 FMUL R22, R22, 0.25 ;  /* 0x3e80000016162820 */ /* 0x000fe40000400000 */
[----:B------:R-:W-:Y:S02]  /*25e0*/  @P2 FMUL R32, R32, 0.25 ;  /* 0x3e80000020202820 */ /* 0x000fe40000400000 */
[----:B------:R-:W-:Y:S02]  /*25f0*/  @!P3 FMUL R43, R43, 16777216 ;  /* 0x4b8000002b2bb820 */ /* 0x000fe40000400000 */
[----:B------:R-:W-:Y:S02]  /*2600*/  @!P3 FMUL R49, R49, 16777216 ;  /* 0x4b8000003131b820 */ /* 0x000fe40000400000 */
[----:B------:R-:W-:-:S02]  /*2610*/  @!P3 FMUL R47, R47, 16777216 ;  /* 0x4b8000002f2fb820 */ /* 0x000fc40000400000 */
[----:B------:R-:W-:Y:S02]  /*2620*/  @P2 FMUL R54, R54, 0.25 ;  /* 0x3e80000036362820 */ /* 0x000fe40000400000 */
[----:B------:R-:W-:Y:S02]  /*2630*/  @P2 FMUL R56, R56, 0.25 ;  /* 0x3e80000038382820 */ /* 0x000fe40000400000 */
[----:B------:R-:W-:Y:S02]  /*2640*/  @P2 FMUL R58, R58, 0.25 ;  /* 0x3e8000003a3a2820 */ /* 0x000fe40000400000 */
[----:B------:R-:W-:Y:S02]  /*2650*/  @P2 FMUL R60, R60, 0.25 ;  /* 0x3e8000003c3c2820 */ /* 0x000fe40000400000 */
[----:B------:R-:W-:Y:S02]  /*2660*/  @P2 FMUL R33, R33, 0.25 ;  /* 0x3e80000021212820 */ /* 0x000fe40000400000 */
[----:B------:R-:W-:-:S02]  /*2670*/  @P2 FMUL R37, R37, 0.25 ;  /* 0x3e80000025252820 */ /* 0x000fc40000400000 */
[----:B------:R-:W-:Y:S02]  /*2680*/  @P2 FMUL R36, R36, 0.25 ;  /* 0x3e80000024242820 */ /* 0x000fe40000400000 */
[----:B------:R-:W-:Y:S02]  /*2690*/  @P2 FMUL R41, R41, 0.25 ;  /* 0x3e80000029292820 */ /* 0x000fe40000400000 */
[----:B------:R-:W-:Y:S02]  /*26a0*/  @P2 FMUL R40, R40, 0.25 ;  /* 0x3e80000028282820 */ /* 0x000fe40000400000 */
[----:B------:R-:W-:Y:S02]  /*26b0*/  @P2 FMUL R45, R45, 0.25 ;  /* 0x3e8000002d2d2820 */ /* 0x000fe40000400000 */
[----:B------:R-:W-:Y:S02]  /*26c0*/  @P2 FMUL R44, R44, 0.25 ;  /* 0x3e8000002c2c2820 */ /* 0x000fe40000400000 */
[----:B------:R-:W-:-:S02]  /*26d0*/  IMAD.SHL.U32 R16, R0, 0x10, RZ ;  /* 0x0000001000107824 */ /* 0x000fc400078e00ff */
[----:B------:R-:W-:Y:S02]  /*26e0*/  @!P3 FMUL R19, R19, 16777216 ;  /* 0x4b8000001313b820 */ /* 0x000fe40000400000 */
[----:B------:R-:W-:Y:S01]  /*26f0*/  @!P3 FMUL R17, R17, 16777216 ;  /* 0x4b8000001111b820 */ /* 0x000fe20000400000 */
[----:B------:R-:W-:Y:S01]  /*2700*/  LOP3.LUT R15, R15, 0x7f0, R16, 0xf8, !PT ;  /* 0x000007f00f0f7812 */ /* 0x000fe200078ef810 */
[----:B------:R-:W-:Y:S02]  /*2710*/  @!P3 FMUL R23, R23, 16777216 ;  /* 0x4b8000001717b820 */ /* 0x000fe40000400000 */
[----:B------:R-:W-:Y:S02]  /*2720*/  @!P3 FMUL R31, R31, 16777216 ;  /* 0x4b8000001f1fb820 */ /* 0x000fe40000400000 */
[----:B------:R-:W-:Y:S02]  /*2730*/  @!P3 FMUL R27, R27, 16777216 ;  /* 0x4b8000001b1bb820 */ /* 0x000fe40000400000 */
[----:B------:R-:W-:-:S02]  /*2740*/  @!P3 FMUL R35, R35, 16777216 ;  /* 0x4b8000002323b820 */ /* 0x000fc40000400000 */
[----:B------:R-:W-:Y:S02]  /*2750*/  @!P3 FMUL R51, R51, 16777216 ;  /* 0x4b8000003333b820 */ /* 0x000fe40000400000 */
[----:B------:R-:W-:Y:S02]  /*2760*/  @!P3 FMUL R53, R53, 16777216 ;  /* 0x4b8000003535b820 */ /* 0x000fe40000400000 */
[----:B------:R-:W-:Y:S02]  /*2770*/  @!P3 FMUL R55, R55, 16777216 ;  /* 0x4b8000003737b820 */ /* 0x000fe40000400000 */
[----:B------:R-:W-:Y:S02]  /*2780*/  @!P3 FMUL R57, R57, 16777216 ;  /* 0x4b8000003939b820 */ /* 0x000fe40000400000 */
[----:B------:R-:W-:Y:S02]  /*2790*/  @!P3 FMUL R59, R59, 16777216 ;  /* 0x4b8000003b3bb820 */ /* 0x000fe40000400000 */
[----:B------:R-:W-:Y:S01]  /*27a0*/  @!P3 FMUL R46, R46, 16777216 ;  /* 0x4b8000002e2eb820 */ /* 0x000fe20000400000 */
[----:B------:R-:W-:Y:S01]  /*27b0*/  ISETP.GE.U32.AND P3, PT, R25, 0x7f800000, PT ;  /* 0x7f8000001900780c */ /* 0x000fe20003f66070 */
[----:B------:R-:W-:Y:S01]  /*27c0*/  @P2 FMUL R28, R28, 0.25 ;  /* 0x3e8000001c1c2820 */ /* 0x000fe20000400000 */
[----:B------:R-:W-:Y:S01]  /*27d0*/  ISETP.GE.U32.AND P2, PT, R24, 0x7f800000, PT ;  /* 0x7f8000001800780c */ /* 0x000fe20003f46070 */
[----:B------:R-:W-:-:S04]  /*27e0*/  IMAD.HI R0, R8, 0x2, RZ ;  /* 0x0000000208007827 */ /* 0x000fc800078e02ff */
[----:B------:R-:W-:-:S04]  /*27f0*/  IMAD.HI R9, R10, 0x2, RZ ;  /* 0x000000020a097827 */ /* 0x000fc800078e02ff */
[----:B------:R-:W-:Y:S01]  /*2800*/  @!P1 FMUL R21, R21, 16777216 ;  /* 0x4b80000015159820 */ /* 0x000fe20000400000 */
[----:B------:R-:W-:Y:S01]  /*2810*/  IADD3.X R0, R9, c[0x0][0x17c], R0, P4, P5 ;  /* 0x00005f0009007a10 */ /* 0x000fe200027ea400 */
[----:B0-----:R-:W-:Y:S02]  /*2820*/  FMUL R38, R6, R39 ;  /* 0x0000002706267220 */ /* 0x001fe40000400000 */
[----:B------:R-:W-:Y:S02]  /*2830*/  @!P1 FMUL R20, R20, 16777216 ;  /* 0x4b80000014149820 */ /* 0x000fe40000400000 */
[----:B------:R-:W-:Y:S02]  /*2840*/  @!P1 FMUL R22, R22, 16777216 ;  /* 0x4b80000016169820 */ /* 0x000fe40000400000 */
[----:B------:R-:W-:Y:S02]  /*2850*/  @!P1 FMUL R32, R32, 16777216 ;  /* 0x4b80000020209820 */ /* 0x000fe40000400000 */
[----:B------:R-:W-:-:S02]  /*2860*/  FMUL R42, R6, R43 ;  /* 0x0000002b062a7220 */ /* 0x000fc40000400000 */
[C---:B------:R-:W-:Y:S02]  /*2870*/  FMUL R39, R6.reuse, R49 ;  /* 0x0000003106277220 */ /* 0x040fe40000400000 */
[----:B------:R-:W-:Y:S02]  /*2880*/  FMUL R52, R6, R47 ;  /* 0x0000002f06347220 */ /* 0x000fe40000400000 */
        /* <DEDUP_REMOVED lines=9> */
[----:B------:R-:W-:-:S02]  /*2920*/  @!P1 FMUL R45, R45, 16777216 ;  /* 0x4b8000002d2d9820 */ /* 0x000fc40000400000 */
[----:B------:R-:W-:Y:S02]  /*2930*/  @!P1 FMUL R44, R44, 16777216 ;  /* 0x4b8000002c2c9820 */ /* 0x000fe40000400000 */
[C---:B------:R-:W-:Y:S02]  /*2940*/  FMUL R29, R6.reuse, R19 ;  /* 0x00000013061d7220 */ /* 0x040fe40000400000 */
[C---:B------:R-:W-:Y:S02]  /*2950*/  FMUL R30, R6.reuse, R17 ;  /* 0x00000011061e7220 */ /* 0x040fe40000400000 */
[C---:B------:R-:W-:Y:S02]  /*2960*/  FMUL R34, R6.reuse, R23 ;  /* 0x0000001706227220 */ /* 0x040fe40000400000 */
[C---:B------:R-:W-:Y:S02]  /*2970*/  FMUL R31, R6.reuse, R31 ;  /* 0x0000001f061f7220 */ /* 0x040fe40000400000 */
[----:B------:R-:W-:-:S02]  /*2980*/  FMUL R11, R6, R27 ;  /* 0x0000001b060b7220 */ /* 0x000fc40000400000 */
[C---:B------:R-:W-:Y:S02]  /*2990*/  FMUL R35, R6.reuse, R35 ;  /* 0x0000002306237220 */ /* 0x040fe40000400000 */
[C---:B------:R-:W-:Y:S02]  /*29a0*/  FMUL R10, R6.reuse, R51 ;  /* 0x00000033060a7220 */ /* 0x040fe40000400000 */
[C---:B------:R-:W-:Y:S02]  /*29b0*/  FMUL R48, R6.reuse, R53 ;  /* 0x0000003506307220 */ /* 0x040fe40000400000 */
[C---:B------:R-:W-:Y:S02]  /*29c0*/  FMUL R43, R6.reuse, R55 ;  /* 0x00000037062b7220 */ /* 0x040fe40000400000 */
[C---:B------:R-:W-:Y:S02]  /*29d0*/  FMUL R49, R6.reuse, R57 ;  /* 0x0000003906317220 */ /* 0x040fe40000400000 */
[----:B------:R-:W-:-:S02]  /*29e0*/  FMUL R50, R6, R59 ;  /* 0x0000003b06327220 */ /* 0x000fc40000400000 */
[----:B------:R-:W-:Y:S02]  /*29f0*/  FMUL R47, R6, R46 ;  /* 0x0000002e062f7220 */ /* 0x000fe40000400000 */
[----:B------:R-:W-:Y:S01]  /*2a00*/  @!P1 FMUL R28, R28, 16777216 ;  /* 0x4b8000001c1c9820 */ /* 0x000fe20000400000 */
[----:B------:R-:W-:Y:S01]  /*2a10*/  FSETP.NEU.AND P1, PT, R24, RZ, PT ;  /* 0x000000ff1800720b */ /* 0x000fe20003f2d000 */
[C---:B-1----:R-:W-:Y:S02]  /*2a20*/  FMUL R6, R7.reuse, R21 ;  /* 0x0000001507067220 */ /* 0x042fe40000400000 */
[C---:B------:R-:W-:Y:S02]  /*2a30*/  FMUL R19, R7.reuse, R20 ;  /* 0x0000001407137220 */ /* 0x040fe40000400000 */
[C---:B------:R-:W-:Y:S02]  /*2a40*/  FMUL R23, R7.reuse, R22 ;  /* 0x0000001607177220 */ /* 0x040fe40000400000 */
[----:B------:R-:W-:Y:S01]  /*2a50*/  FMUL R21, R7, R32 ;  /* 0x0000002007157220 */ /* 0x000fe20000400000 */
[----:B------:R-:W-:Y:S01]  /*2a60*/  F2FP.BF16.PACK_AB R19, R19, R6 ;  /* 0x000000061313723e */ /* 0x000fe200000010ff */
[----:B------:R-:W-:-:S02]  /*2a70*/  FMUL R8, R7, R54 ;  /* 0x0000003607087220 */ /* 0x000fc40000400000 */
[C---:B------:R-:W-:Y:S02]  /*2a80*/  FMUL R18, R7.reuse, R56 ;  /* 0x0000003807127220 */ /* 0x040fe40000400000 */
[----:B------:R-:W-:Y:S01]  /*2a90*/  FMUL R22, R7, R58 ;  /* 0x0000003a07167220 */ /* 0x000fe20000400000 */
[----:B------:R-:W-:Y:S01]  /*2aa0*/  F2FP.BF16.PACK_AB R23, R23, R8 ;  /* 0x000000081717723e */ /* 0x000fe200000010ff */
[----:B------:R-:W-:Y:S01]  /*2ab0*/  FMUL R9, R7, R60 ;  /* 0x0000003c07097220 */ /* 0x000fe20000400000 */
[----:B------:R-:W-:Y:S01]  /*2ac0*/  F2FP.BF16.PACK_AB R8, R49, R52 ;  /* 0x000000343108723e */ /* 0x000fe200000010ff */
[C---:B------:R-:W-:Y:S02]  /*2ad0*/  FMUL R17, R7.reuse, R33 ;  /* 0x0000002107117220 */ /* 0x040fe40000400000 */
[C---:B------:R-:W-:Y:S01]  /*2ae0*/  FMUL R16, R7.reuse, R41 ;  /* 0x0000002907107220 */ /* 0x040fe20000400000 */
[----:B------:R-:W-:Y:S01]  /*2af0*/  F2FP.BF16.PACK_AB R18, R18, R9 ;  /* 0x000000091212723e */ /* 0x000fe200000010ff */
[----:B------:R-:W-:Y:S01]  /*2b00*/  FMUL R20, R7, R40 ;  /* 0x0000002807147220 */ /* 0x000fe20000400000 */
[----:B------:R-:W-:Y:S01]  /*2b10*/  F2FP.BF16.PACK_AB R9, R39, R48 ;  /* 0x000000302709723e */ /* 0x000fe200000010ff */
[----:B------:R-:W-:-:S02]  /*2b20*/  FMUL R27, R7, R44 ;  /* 0x0000002c071b7220 */ /* 0x000fc40000400000 */
[C---:B------:R-:W-:Y:S02]  /*2b30*/  FMUL R45, R7.reuse, R45 ;  /* 0x0000002d072d7220 */ /* 0x040fe40000400000 */
[C---:B------:R-:W-:Y:S01]  /*2b40*/  FMUL R36, R7.reuse, R36 ;  /* 0x0000002407247220 */ /* 0x040fe20000400000 */
[----:B------:R-:W-:Y:S01]  /*2b50*/  F2FP.BF16.PACK_AB R20, R20, R27 ;  /* 0x0000001b1414723e */ /* 0x000fe200000010ff */
[C---:B------:R-:W-:Y:S01]  /*2b60*/  FMUL R32, R7.reuse, R37 ;  /* 0x0000002507207220 */ /* 0x040fe20000400000 */
[----:B------:R-:W-:Y:S01]  /*2b70*/  F2FP.BF16.PACK_AB R16, R16, R45 ;  /* 0x0000002d1010723e */ /* 0x000fe200000010ff */
[----:B------:R-:W-:Y:S01]  /*2b80*/  FMUL R7, R7, R28 ;  /* 0x0000001c07077220 */ /* 0x000fe20000400000 */
[----:B------:R-:W-:Y:S01]  /*2b90*/  F2FP.BF16.PACK_AB R21, R21, R36 ;  /* 0x000000241515723e */ /* 0x000fe200000010ff */
[----:B------:R-:W-:Y:S01]  /*2ba0*/  IMAD.IADD R4, R25, 0x1, -R4 ;  /* 0x0000000119047824 */ /* 0x000fe200078e0a04 */
[----:B------:R-:W-:Y:S01]  /*2bb0*/  F2FP.BF16.PACK_AB R17, R17, R32 ;  /* 0x000000201111723e */ /* 0x000fe200000010ff */
[----:B------:R-:W-:Y:S01]  /*2bc0*/  FADD R27, R5, -1 ;  /* 0xbf800000051b7421 */ /* 0x000fe20000000000 */
[----:B------:R-:W-:Y:S01]  /*2bd0*/  F2FP.BF16.PACK_AB R22, R22, R7 ;  /* 0x000000071616723e */ /* 0x000fe200000010ff */
[----:B------:R-:W-:Y:S01]  /*2be0*/  FADD R28, R4, -1 ;  /* 0xbf800000041c7421 */ /* 0x000fe20000000000 */
[----:B------:R-:W-:Y:S01]  /*2bf0*/  MOV R7, 0x3dc6b27f ;  /* 0x3dc6b27f00077802 */ /* 0x000fe20000000f00 */
[----:B------:R0:W-:Y:S04]  /*2c00*/  STS.128 [R26+0x400], R16 ;  /* 0x000400101a007388 */ /* 0x0001e80000000c00 */
[-C--:B------:R-:W-:Y:S01]  /*2c10*/  FFMA.FTZ R4, R27, R7.reuse, -0.16845393180847167969 ;  /* 0xbe2c7f301b047423 */ /* 0x080fe20000010007 */
[----:B------:R1:W-:Y:S01]  /*2c20*/  STS.128 [R26], R20 ;  /* 0x000000141a007388 */ /* 0x0003e20000000c00 */
[----:B------:R-:W-:-:S02]  /*2c30*/  FFMA.FTZ R5, R28, R7, -0.16845393180847167969 ;  /* 0xbe2c7f301c057423 */ /* 0x000fc40000010007 */
[C---:B------:R-:W-:Y:S01]  /*2c40*/  FFMA.FTZ R6, R27.reuse, R4, 0.1716887056827545166 ;  /* 0x3e2fcf2a1b067423 */ /* 0x040fe20000010004 */
[----:B------:R-:W-:Y:S01]  /*2c50*/  F2FP.BF16.PACK_AB R4, R50, R47 ;  /* 0x0000002f3204723e */ /* 0x000fe200000010ff */
[C---:B------:R-:W-:Y:S02]  /*2c60*/  FFMA.FTZ R5, R28.reuse, R5, 0.1716887056827545166 ;  /* 0x3e2fcf2a1c057423 */ /* 0x040fe40000010005 */
[----:B------:R-:W-:Y:S02]  /*2c70*/  FFMA.FTZ R6, R27, R6, -0.17900948226451873779 ;  /* 0xbe374e431b067423 */ /* 0x000fe40000010006 */
[----:B------:R-:W-:Y:S01]  /*2c80*/  FFMA.FTZ R7, R28, R5, -0.17900948226451873779 ;  /* 0xbe374e431c077423 */ /* 0x000fe20000010005 */
[----:B------:R-:W-:Y:S01]  /*2c90*/  F2FP.BF16.PACK_AB R5, R10, R43 ;  /* 0x0000002b0a05723e */ /* 0x000fe200000010ff */
[----:B0-----:R-:W-:Y:S02]  /*2ca0*/  IMAD R18, R3, c[0x0][0x1c8], RZ ;  /* 0x0000720003127a24 */ /* 0x001fe400078e02ff */
[----:B------:R-:W-:-:S02]  /*2cb0*/  IMAD.MOV.U32 R3, RZ, RZ, c[0x0][0x1c8] ;  /* 0x00007200ff037624 */ /* 0x000fc400078e00ff */
[----:B------:R-:W-:Y:S01]  /*2cc0*/  FFMA.FTZ R10, R27, R6, 0.20512372255325317383 ;  /* 0x3e520bf41b0a7423 */ /* 0x000fe20000010006 */
[----:B------:R-:W-:Y:S01]  /*2cd0*/  F2FP.BF16.PACK_AB R6, R35, R42 ;  /* 0x0000002a2306723e */ /* 0x000fe200000010ff */
[C---:B------:R-:W-:Y:S01]  /*2ce0*/  FFMA.FTZ R7, R28.reuse, R7, 0.20512372255325317383 ;  /* 0x3e520bf41c077423 */ /* 0x040fe20000010007 */
[----:B-1----:R-:W-:Y:S01]  /*2cf0*/  LEA R20, R3, R18, 0x1 ;  /* 0x0000001203147211 */ /* 0x002fe200078e08ff */
[----:B------:R-:W-:Y:S01]  /*2d00*/  FFMA.FTZ R10, R27, R10, -0.24046532809734344482 ;  /* 0xbe763c8b1b0a7423 */ /* 0x000fe2000001000a */
[----:B------:R-:W-:Y:S01]  /*2d10*/  LOP3.LUT R21, R15, 0x20, RZ, 0x3c, !PT ;  /* 0x000000200f157812 */ /* 0x000fe200078e3cff */
[----:B------:R-:W-:Y:S02]  /*2d20*/  FFMA.FTZ R7, R28, R7, -0.24046532809734344482 ;  /* 0xbe763c8b1c077423 */ /* 0x000fe40000010007 */
[----:B------:R-:W-:Y:S01]  /*2d30*/  FFMA.FTZ R16, R27, R10, 0.28857114911079406738 ;  /* 0x3e93bf991b107423 */ /* 0x000fe2000001000a */
[----:B------:R-:W-:Y:S01]  /*2d40*/  F2FP.BF16.PACK_AB R10, R11, R38 ;  /* 0x000000260b0a723e */ /* 0x000fe200000010ff */
[----:B------:R-:W-:-:S02]  /*2d50*/  IMAD R22, R3, 0x2, R20 ;  /* 0x0000000203167824 */ /* 0x000fc400078e0214 */
[----:B------:R-:W-:Y:S02]  /*2d60*/  FFMA.FTZ R16, R27, R16, -0.36067417263984680176 ;  /* 0xbeb8aa491b107423 */ /* 0x000fe40000010010 */
[----:B------:R-:W-:Y:S01]  /*2d70*/  FFMA.FTZ R11, R28, R7, 0.28857114911079406738 ;  /* 0x3e93bf991c0b7423 */ /* 0x000fe20000010007 */
[----:B------:R-:W-:Y:S01]  /*2d80*/  LEA R32, R3, R22, 0x1 ;  /* 0x0000001603207211 */ /* 0x000fe200078e08ff */
[----:B------:R-:W-:Y:S01]  /*2d90*/  FFMA.FTZ R16, R27, R16, 0.48089820146560668945 ;  /* 0x3ef6384a1b107423 */ /* 0x000fe20000010010 */
[----:B------:R-:W-:Y:S01]  /*2da0*/  F2FP.BF16.PACK_AB R7, R30, R31 ;  /* 0x0000001f1e07723e */ /* 0x000fe200000010ff */
[C---:B------:R-:W-:Y:S01]  /*2db0*/  FFMA.FTZ R17, R28.reuse, R11, -0.36067417263984680176 ;  /* 0xbeb8aa491c117423 */ /* 0x040fe2000001000b */
[----:B------:R-:W-:Y:S01]  /*2dc0*/  F2FP.BF16.PACK_AB R11, R29, R34 ;  /* 0x000000221d0b723e */ /* 0x000fe200000010ff */
[----:B------:R-:W-:Y:S02]  /*2dd0*/  IMAD R38, R3, 0x2, R32 ;  /* 0x0000000203267824 */ /* 0x000fe400078e0220 */
[----:B------:R-:W-:Y:S01]  /*2de0*/  FFMA.FTZ R16, R27, R16, -0.72134751081466674805 ;  /* 0xbf38aa3b1b107423 */ /* 0x000fe20000010010 */
[----:B------:R0:W-:Y:S01]  /*2df0*/  STS.128 [R26+0x80], R4 ;  /* 0x000080041a007388 */ /* 0x0001e20000000c00 */
[C---:B------:R-:W-:Y:S01]  /*2e00*/  FFMA.FTZ R17, R28.reuse, R17, 0.48089820146560668945 ;  /* 0x3ef6384a1c117423 */ /* 0x040fe20000010011 */
[----:B------:R-:W-:Y:S01]  /*2e10*/  LEA R40, R3, R38, 0x1 ;  /* 0x0000002603287211 */ /* 0x000fe200078e08ff */
[----:B------:R-:W-:Y:S01]  /*2e20*/  FMUL R16, R27, R16 ;  /* 0x000000101b107220 */ /* 0x000fe20000400000 */
[----:B------:R1:W-:Y:S01]  /*2e30*/  STS.128 [R26+0x480], R8 ;  /* 0x000480081a007388 */ /* 0x0003e20000000c00 */
[----:B------:R-:W-:-:S02]  /*2e40*/  FFMA.FTZ R17, R28, R17, -0.72134751081466674805 ;  /* 0xbf38aa3b1c117423 */ /* 0x000fc40000010011 */
[----:B------:R-:W-:Y:S02]  /*2e50*/  FMUL R16, R27, R16 ;  /* 0x000000101b107220 */ /* 0x000fe40000400000 */
[----:B------:R-:W-:Y:S02]  /*2e60*/  IMAD R42, R3, 0x2, R40 ;  /* 0x00000002032a7824 */ /* 0x000fe400078e0228 */
[----:B------:R-:W-:Y:S02]  /*2e70*/  FFMA.FTZ R27, R27, 1.4426950216293334961, R16 ;  /* 0x3fb8aa3b1b1b7823 */ /* 0x000fe40000010010 */
[----:B------:R-:W-:Y:S01]  /*2e80*/  FMUL R17, R28, R17 ;  /* 0x000000111c117220 */ /* 0x000fe20000400000 */
[C---:B------:R-:W-:Y:S01]  /*2e90*/  LEA R16, R3.reuse, R42, 0x1 ;  /* 0x0000002a03107211 */ /* 0x040fe200078e08ff */
[----:B------:R-:W-:Y:S02]  /*2ea0*/  FADD R62, R62, R27 ;  /* 0x0000001b3e3e7221 */ /* 0x000fe40000000000 */
[C---:B------:R-:W-:Y:S01]  /*2eb0*/  FMUL R17, R28.reuse, R17 ;  /* 0x000000111c117220 */ /* 0x040fe20000400000 */
[C---:B------:R-:W-:Y:S01]  /*2ec0*/  LEA R44, R3.reuse, R16, 0x1 ;  /* 0x00000010032c7211 */ /* 0x040fe200078e08ff */
[----:B0-----:R-:W-:Y:S01]  /*2ed0*/  @P3 IMAD.MOV.U32 R4, RZ, RZ, 0x7f800000 ;  /* 0x7f800000ff043424 */ /* 0x001fe200078e00ff */
[----:B------:R-:W-:Y:S01]  /*2ee0*/  BAR.SYNC.DEFER_BLOCKING 0x0 ;  /* 0x0000000000007b1d */ /* 0x000fe20000010000 */
[----:B------:R-:W-:Y:S01]  /*2ef0*/  FFMA.FTZ R28, R28, 1.4426950216293334961, R17 ;  /* 0x3fb8aa3b1c1c7823 */ /* 0x000fe20000010011 */
[----:B------:R-:W-:Y:S01]  /*2f00*/  LEA R46, R3, R44, 0x1 ;  /* 0x0000002c032e7211 */ /* 0x000fe200078e08ff */
[----:B------:R-:W-:Y:S01]  /*2f10*/  @P2 IMAD.MOV.U32 R17, RZ, RZ, 0x7f800000 ;  /* 0x7f800000ff112424 */ /* 0x000fe200078e00ff */
[-C--:B-1----:R-:W-:Y:S01]  /*2f20*/  LEA R26, P4, R20, R13.reuse, 0x1 ;  /* 0x0000000d141a7211 */ /* 0x082fe200078808ff */
[----:B------:R-:W-:Y:S01]  /*2f30*/  FADD R63, R63, R28 ;  /* 0x0000001c3f3f7221 */ /* 0x000fe20000000000 */
[----:B------:R-:W-:Y:S01]  /*2f40*/  LEA R28, P5, R22, R13, 0x1 ;  /* 0x0000000d161c7211 */ /* 0x000fe200078a08ff */
[----:B------:R-:W-:Y:S01]  /*2f50*/  IMAD R50, R3, 0x2, R46 ;  /* 0x0000000203327824 */ /* 0x000fe200078e022e */
[----:B------:R-:W-:Y:S01]  /*2f60*/  LEA.HI.X.SX32 R27, R20, R0, 0x1, P4 ;  /* 0x00000000141b7211 */ /* 0x000fe200020f0eff */
[----:B------:R-:W-:Y:S01]  /*2f70*/  @P2 FFMA.FTZ R62, R24, R17, +INF ;  /* 0x7f800000183e2423 */ /* 0x000fe20000010011 */
[C---:B------:R-:W-:Y:S01]  /*2f80*/  FSETP.NEU.AND P2, PT, R25.reuse, RZ, PT ;  /* 0x000000ff1900720b */ /* 0x040fe20003f4d000 */
[----:B------:R-:W-:Y:S01]  /*2f90*/  @P3 FFMA.FTZ R63, R25, R4, +INF ;  /* 0x7f800000193f3423 */ /* 0x000fe20000010004 */
[----:B------:R-:W-:-:S02]  /*2fa0*/  LEA R52, R3, R50, 0x1 ;  /* 0x0000003203347211 */ /* 0x000fc400078e08ff */
[-C--:B------:R-:W-:Y:S02]  /*2fb0*/  LEA R24, P3, R18, R13.reuse, 0x1 ;  /* 0x0000000d12187211 */ /* 0x080fe400078608ff */
[-C--:B------:R-:W-:Y:S01]  /*2fc0*/  LEA.HI.X.SX32 R29, R22, R0.reuse, 0x1, P5 ;  /* 0x00000000161d7211 */ /* 0x080fe200028f0eff */
[C---:B------:R-:W-:Y:S01]  /*2fd0*/  IMAD R54, R3.reuse, 0x2, R52 ;  /* 0x0000000203367824 */ /* 0x040fe200078e0234 */
[----:B------:R-:W-:Y:S02]  /*2fe0*/  LEA.HI.X.SX32 R25, R18, R0, 0x1, P3 ;  /* 0x0000000012197211 */ /* 0x000fe400018f0eff */
[CC--:B------:R-:W-:Y:S02]  /*2ff0*/  LEA R30, P3, R32.reuse, R13.reuse, 0x1 ;  /* 0x0000000d201e7211 */ /* 0x0c0fe400078608ff */
[C---:B------:R-:W-:Y:S02]  /*3000*/  LEA R56, R3.reuse, R54, 0x1 ;  /* 0x0000003603387211 */ /* 0x040fe400078e08ff */
[-C--:B------:R-:W-:Y:S01]  /*3010*/  LEA.HI.X.SX32 R31, R32, R0.reuse, 0x1, P3 ;  /* 0x00000000201f7211 */ /* 0x080fe200018f0eff */
[----:B------:R-:W0:Y:S01]  /*3020*/  LDS.128 R4, [R15] ;  /* 0x000000000f047984 */ /* 0x000e220000000c00 */
[-C--:B------:R-:W-:Y:S01]  /*3030*/  LEA R34, P3, R38, R13.reuse, 0x1 ;  /* 0x0000000d26227211 */ /* 0x080fe200078608ff */
[----:B------:R-:W-:Y:S01]  /*3040*/  IMAD R58, R3, 0x2, R56 ;  /* 0x00000002033a7824 */ /* 0x000fe200078e0238 */
[----:B------:R-:W-:Y:S01]  /*3050*/  LEA R32, P4, R40, R13, 0x1 ;  /* 0x0000000d28207211 */ /* 0x000fe200078808ff */
[----:B------:R-:W1:Y:S01]  /*3060*/  LDS.128 R20, [R21] ;  /* 0x0000000015147984 */ /* 0x000e620000000c00 */
[----:B------:R-:W-:-:S02]  /*3070*/  LEA.HI.X.SX32 R35, R38, R0, 0x1, P3 ;  /* 0x0000000026237211 */ /* 0x000fc400018f0eff */
[C---:B------:R-:W-:Y:S02]  /*3080*/  LEA R60, R3.reuse, R58, 0x1 ;  /* 0x0000003a033c7211 */ /* 0x040fe400078e08ff */
[-C--:B------:R-:W-:Y:S02]  /*3090*/  LEA.HI.X.SX32 R33, R40, R0.reuse, 0x1, P4 ;  /* 0x0000000028217211 */ /* 0x080fe400020f0eff */
[-C--:B------:R-:W-:Y:S01]  /*30a0*/  LEA R36, P5, R42, R13.reuse, 0x1 ;  /* 0x0000000d2a247211 */ /* 0x080fe200078a08ff */
[C---:B------:R-:W-:Y:S01]  /*30b0*/  IMAD R66, R3.reuse, 0x2, R60 ;  /* 0x0000000203427824 */ /* 0x040fe200078e023c */
[----:B------:R-:W-:Y:S02]  /*30c0*/  LEA R40, P3, R16, R13, 0x1 ;  /* 0x0000000d10287211 */ /* 0x000fe400078608ff */
[----:B------:R-:W-:Y:S02]  /*30d0*/  LEA.HI.X.SX32 R37, R42, R0, 0x1, P5 ;  /* 0x000000002a257211 */ /* 0x000fe400028f0eff */
[----:B------:R-:W-:-:S02]  /*30e0*/  LEA R68, R3, R66, 0x1 ;  /* 0x0000004203447211 */ /* 0x000fc400078e08ff */
[-C--:B------:R-:W-:Y:S02]  /*30f0*/  LEA.HI.X.SX32 R41, R16, R0.reuse, 0x1, P3 ;  /* 0x0000000010297211 */ /* 0x080fe400018f0eff */
[-C--:B------:R-:W-:Y:S01]  /*3100*/  LEA R38, P4, R44, R13.reuse, 0x1 ;  /* 0x0000000d2c267211 */ /* 0x080fe200078808ff */
[C---:B------:R-:W-:Y:S01]  /*3110*/  IMAD R70, R3.reuse, 0x2, R68 ;  /* 0x0000000203467824 */ /* 0x040fe200078e0244 */
[----:B------:R-:W-:Y:S02]  /*3120*/  LEA R42, P3, R46, R13, 0x1 ;  /* 0x0000000d2e2a7211 */ /* 0x000fe400078608ff */
[----:B------:R-:W-:Y:S02]  /*3130*/  LEA.HI.X.SX32 R39, R44, R0, 0x1, P4 ;  /* 0x000000002c277211 */ /* 0x000fe400020f0eff */
[----:B------:R-:W-:Y:S02]  /*3140*/  LEA R72, R3, R70, 0x1 ;  /* 0x0000004603487211 */ /* 0x000fe400078e08ff */
[----:B------:R-:W-:-:S02]  /*3150*/  LEA.HI.X.SX32 R43, R46, R0, 0x1, P3 ;  /* 0x000000002e2b7211 */ /* 0x000fc400018f0eff */
[----:B------:R-:W-:Y:S01]  /*3160*/  LOP3.LUT R17, R15, 0x40, RZ, 0x3c, !PT ;  /* 0x000000400f117812 */ /* 0x000fe200078e3cff */
[C---:B------:R-:W-:Y:S01]  /*3170*/  IMAD R74, R3.reuse, 0x2, R72 ;  /* 0x00000002034a7824 */ /* 0x040fe200078e0248 */
[-C--:B------:R-:W-:Y:S02]  /*3180*/  LEA R48, P3, R50, R13.reuse, 0x1 ;  /* 0x0000000d32307211 */ /* 0x080fe400078608ff */
[-C--:B------:R-:W-:Y:S02]  /*3190*/  LEA R46, P4, R52, R13.reuse, 0x1 ;  /* 0x0000000d342e7211 */ /* 0x080fe400078808ff */
[----:B------:R-:W-:Y:S01]  /*31a0*/  LEA R76, R3, R74, 0x1 ;  /* 0x0000004a034c7211 */ /* 0x000fe200078e08ff */
[----:B------:R-:W2:Y:S01]  /*31b0*/  LDS.128 R16, [R17] ;  /* 0x0000000011107984 */ /* 0x000ea20000000c00 */
[----:B------:R-:W-:Y:S02]  /*31c0*/  LEA R44, P5, R54, R13, 0x1 ;  /* 0x0000000d362c7211 */ /* 0x000fe400078a08ff */
[----:B------:R-:W-:Y:S01]  /*31d0*/  LOP3.LUT R8, R15, 0x60, RZ, 0x3c, !PT ;  /* 0x000000600f087812 */ /* 0x000fe200078e3cff */
[----:B------:R-:W-:Y:S01]  /*31e0*/  IMAD R78, R3, 0x2, R76 ;  /* 0x00000002034e7824 */ /* 0x000fe200078e024c */
[-C--:B------:R-:W-:Y:S01]  /*31f0*/  LEA.HI.X.SX32 R49, R50, R0.reuse, 0x1, P3 ;  /* 0x0000000032317211 */ /* 0x080fe200018f0eff */
[----:B0-----:R-:W-:Y:S01]  /*3200*/  STG.E.U16 [R24.64], R4 ;  /* 0x0000000418007986 */ /* 0x001fe2000c101504 */
[----:B------:R-:W-:-:S02]  /*3210*/  LEA.HI.X.SX32 R47, R52, R0, 0x1, P4 ;  /* 0x00000000342f7211 */ /* 0x000fc400020f0eff */
[C---:B------:R-:W-:Y:S01]  /*3220*/  LEA R80, R3.reuse, R78, 0x1 ;  /* 0x0000004e03507211 */ /* 0x040fe200078e08ff */
[----:B------:R-:W0:Y:S01]  /*3230*/  LDS.128 R8, [R8] ;  /* 0x0000000008087984 */ /* 0x000e220000000c00 */
[-C--:B------:R-:W-:Y:S02]  /*3240*/  LEA.HI.X.SX32 R45, R54, R0.reuse, 0x1, P5 ;  /* 0x00000000362d7211 */ /* 0x080fe400028f0eff */
[-C--:B------:R-:W-:Y:S01]  /*3250*/  LEA R50, P3, R56, R13.reuse, 0x1 ;  /* 0x0000000d38327211 */ /* 0x080fe200078608ff */
[C---:B------:R-:W-:Y:S01]  /*3260*/  IMAD R82, R3.reuse, 0x2, R80 ;  /* 0x0000000203527824 */ /* 0x040fe200078e0250 */
[----:B------:R-:W-:Y:S01]  /*3270*/  LEA R52, P5, R60, R13, 0x1 ;  /* 0x0000000d3c347211 */ /* 0x000fe200078a08ff */
[----:B-1----:R1:W-:Y:S01]  /*3280*/  STG.E.U16 [R26.64], R20 ;  /* 0x000000141a007986 */ /* 0x0023e2000c101504 */
[----:B------:R-:W-:Y:S02]  /*3290*/  LEA.HI.X.SX32 R51, R56, R0, 0x1, P3 ;  /* 0x0000000038337211 */ /* 0x000fe400018f0eff */
[----:B------:R-:W-:-:S02]  /*32a0*/  LEA R88, R3, R82, 0x1 ;  /* 0x0000005203587211 */ /* 0x000fc400078e08ff */
[-C--:B------:R-:W-:Y:S02]  /*32b0*/  LEA.HI.X.SX32 R53, R60, R0.reuse, 0x1, P5 ;  /* 0x000000003c357211 */ /* 0x080fe400028f0eff */
[-C--:B------:R-:W-:Y:S01]  /*32c0*/  LEA R60, P3, R66, R13.reuse, 0x1 ;  /* 0x0000000d423c7211 */ /* 0x080fe200078608ff */
[----:B------:R-:W-:Y:S01]  /*32d0*/  IMAD R90, R3, 0x2, R88 ;  /* 0x00000002035a7824 */ /* 0x000fe200078e0258 */
[-C--:B------:R-:W-:Y:S02]  /*32e0*/  LEA R56, P5, R70, R13.reuse, 0x1 ;  /* 0x0000000d46387211 */ /* 0x080fe400078a08ff */
[----:B------:R-:W-:Y:S02]  /*32f0*/  LEA R54, P4, R58, R13, 0x1 ;  /* 0x0000000d3a367211 */ /* 0x000fe400078808ff */
[-C--:B------:R-:W-:Y:S02]  /*3300*/  LEA.HI.X.SX32 R61, R66, R0.reuse, 0x1, P3 ;  /* 0x00000000423d7211 */ /* 0x080fe400018f0eff */
[----:B------:R-:W-:-:S02]  /*3310*/  LEA.HI.X.SX32 R57, R70, R0, 0x1, P5 ;  /* 0x0000000046397211 */ /* 0x000fc400028f0eff */
[-C--:B------:R-:W-:Y:S02]  /*3320*/  LEA R70, P3, R72, R13.reuse, 0x1 ;  /* 0x0000000d48467211 */ /* 0x080fe400078608ff */
[-C--:B------:R-:W-:Y:S02]  /*3330*/  LEA R66, P5, R76, R13.reuse, 0x1 ;  /* 0x0000000d4c427211 */ /* 0x080fe400078a08ff */
[C---:B------:R-:W-:Y:S02]  /*3340*/  LEA R92, R3.reuse, R90, 0x1 ;  /* 0x0000005a035c7211 */ /* 0x040fe400078e08ff */
[-C--:B------:R-:W-:Y:S01]  /*3350*/  LEA.HI.X.SX32 R55, R58, R0.reuse, 0x1, P4 ;  /* 0x000000003a377211 */ /* 0x080fe200020f0eff */
[----:B--2---:R-:W-:Y:S01]  /*3360*/  STG.E.U16 [R28.64], R16 ;  /* 0x000000101c007986 */ /* 0x004fe2000c101504 */
[----:B------:R-:W-:Y:S01]  /*3370*/  LEA R58, P4, R68, R13, 0x1 ;  /* 0x0000000d443a7211 */ /* 0x000fe200078808ff */
[----:B------:R-:W-:Y:S01]  /*3380*/  IMAD R94, R3, 0x2, R92 ;  /* 0x00000002035e7824 */ /* 0x000fe200078e025c */
[----:B------:R-:W-:-:S02]  /*3390*/  LEA.HI.X.SX32 R71, R72, R0, 0x1, P3 ;  /* 0x0000000048477211 */ /* 0x000fc400018f0eff */
[-C--:B------:R-:W-:Y:S02]  /*33a0*/  LEA.HI.X.SX32 R67, R76, R0.reuse, 0x1, P5 ;  /* 0x000000004c437211 */ /* 0x080fe400028f0eff */
[-C--:B------:R-:W-:Y:S02]  /*33b0*/  LEA R76, P3, R78, R13.reuse, 0x1 ;  /* 0x0000000d4e4c7211 */ /* 0x080fe400078608ff */
[-C--:B------:R-:W-:Y:S01]  /*33c0*/  LEA.HI.X.SX32 R59, R68, R0.reuse, 0x1, P4 ;  /* 0x00000000443b7211 */ /* 0x080fe200020f0eff */
[----:B0-----:R-:W-:Y:S01]  /*33d0*/  STG.E.U16 [R30.64], R8 ;  /* 0x000000081e007986 */ /* 0x001fe2000c101504 */
[----:B------:R-:W-:Y:S02]  /*33e0*/  LEA R68, P4, R74, R13, 0x1 ;  /* 0x0000000d4a447211 */ /* 0x000fe400078808ff */
[----:B------:R-:W-:Y:S02]  /*33f0*/  LEA.HI.X.SX32 R77, R78, R0, 0x1, P3 ;  /* 0x000000004e4d7211 */ /* 0x000fe400018f0eff */
[----:B------:R-:W-:-:S02]  /*3400*/  LEA R78, R3, R94, 0x1 ;  /* 0x0000005e034e7211 */ /* 0x000fc400078e08ff */
[-C--:B------:R-:W-:Y:S02]  /*3410*/  LEA.HI.X.SX32 R69, R74, R0.reuse, 0x1, P4 ;  /* 0x000000004a457211 */ /* 0x080fe400020f0eff */
[-C--:B------:R-:W-:Y:S01]  /*3420*/  LEA R74, P4, R80, R13.reuse, 0x1 ;  /* 0x0000000d504a7211 */ /* 0x080fe200078808ff */
[----:B------:R-:W-:Y:S01]  /*3430*/  IMAD R96, R3, 0x2, R78 ;  /* 0x0000000203607824 */ /* 0x000fe200078e024e */
[-C--:B------:R-:W-:Y:S02]  /*3440*/  LEA R72, P5, R82, R13.reuse, 0x1 ;  /* 0x0000000d52487211 */ /* 0x080fe400078a08ff */
[-C--:B------:R-:W-:Y:S02]  /*3450*/  LEA.HI.X.SX32 R75, R80, R0.reuse, 0x1, P4 ;  /* 0x00000000504b7211 */ /* 0x080fe400020f0eff */
[----:B------:R-:W-:Y:S02]  /*3460*/  LEA.HI.X.SX32 R73, R82, R0, 0x1, P5 ;  /* 0x0000000052497211 */ /* 0x000fe400028f0eff */
[----:B------:R-:W-:-:S02]  /*3470*/  LEA R86, P3, R88, R13, 0x1 ;  /* 0x0000000d58567211 */ /* 0x000fc400078608ff */
[-C--:B------:R-:W-:Y:S02]  /*3480*/  LEA R84, P4, R90, R13.reuse, 0x1 ;  /* 0x0000000d5a547211 */ /* 0x080fe400078808ff */
[----:B------:R-:W-:Y:S02]  /*3490*/  LEA R82, P5, R92, R13, 0x1 ;  /* 0x0000000d5c527211 */ /* 0x000fe400078a08ff */
[----:B------:R-:W-:Y:S02]  /*34a0*/  LEA R3, R3, R96, 0x1 ;  /* 0x0000006003037211 */ /* 0x000fe400078e08ff */
[-C--:B------:R-:W-:Y:S02]  /*34b0*/  LEA.HI.X.SX32 R87, R88, R0.reuse, 0x1, P3 ;  /* 0x0000000058577211 */ /* 0x080fe400018f0eff */
[-C--:B------:R-:W-:Y:S02]  /*34c0*/  LEA.HI.X.SX32 R85, R90, R0.reuse, 0x1, P4 ;  /* 0x000000005a557211 */ /* 0x080fe400020f0eff */
[----:B------:R-:W-:-:S02]  /*34d0*/  LEA.HI.X.SX32 R83, R92, R0, 0x1, P5 ;  /* 0x000000005c537211 */ /* 0x000fc400028f0eff */
[-C--:B------:R-:W-:Y:S02]  /*34e0*/  LEA R90, P3, R94, R13.reuse, 0x1 ;  /* 0x0000000d5e5a7211 */ /* 0x080fe400078608ff */
[-C--:B------:R-:W-:Y:S02]  /*34f0*/  LEA R92, P4, R78, R13.reuse, 0x1 ;  /* 0x0000000d4e5c7211 */ /* 0x080fe400078808ff */
[-C--:B------:R-:W-:Y:S02]  /*3500*/  LEA R80, P5, R96, R13.reuse, 0x1 ;  /* 0x0000000d60507211 */ /* 0x080fe400078a08ff */
[----:B------:R-:W-:Y:S02]  /*3510*/  LEA R88, P6, R3, R13, 0x1 ;  /* 0x0000000d03587211 */ /* 0x000fe400078c08ff */
[-C--:B------:R-:W-:Y:S02]  /*3520*/  LEA.HI.X.SX32 R91, R94, R0.reuse, 0x1, P3 ;  /* 0x000000005e5b7211 */ /* 0x080fe400018f0eff */
[----:B------:R-:W-:-:S02]  /*3530*/  LEA.HI.X.SX32 R93, R78, R0, 0x1, P4 ;  /* 0x000000004e5d7211 */ /* 0x000fc400020f0eff */
[-C--:B------:R-:W-:Y:S02]  /*3540*/  LEA.HI.X.SX32 R81, R96, R0.reuse, 0x1, P5 ;  /* 0x0000000060517211 */ /* 0x080fe400028f0eff */
[----:B------:R-:W-:Y:S02]  /*3550*/  LEA.HI.X.SX32 R89, R3, R0, 0x1, P6 ;  /* 0x0000000003597211 */ /* 0x000fe400030f0eff */
[----:B------:R-:W-:Y:S02]  /*3560*/  PRMT R0, R4, 0x7632, R0 ;  /* 0x0000763204007816 */ /* 0x000fe40000000000 */
[----:B------:R-:W-:Y:S02]  /*3570*/  PRMT R3, R20, 0x7632, R3 ;  /* 0x0000763214037816 */ /* 0x000fe40000000003 */
[----:B------:R-:W-:Y:S01]  /*3580*/  PRMT R13, R16, 0x7632, R13 ;  /* 0x00007632100d7816 */ /* 0x000fe2000000000d */
[----:B------:R0:W-:Y:S01]  /*3590*/  STG.E.U16 [R34.64], R0 ;  /* 0x0000000022007986 */ /* 0x0001e2000c101504 */
[----:B------:R-:W-:-:S02]  /*35a0*/  PRMT R15, R8, 0x7632, R15 ;  /* 0x00007632080f7816 */ /* 0x000fc4000000000f */
[----:B------:R-:W-:Y:S01]  /*35b0*/  PRMT R4, R5, 0x7632, R4 ;  /* 0x0000763205047816 */ /* 0x000fe20000000004 */
[----:B------:R2:W-:Y:S01]  /*35c0*/  STG.E.U16 [R32.64], R3 ;  /* 0x0000000320007986 */ /* 0x0005e2000c101504 */
[----:B------:R-:W-:Y:S02]  /*35d0*/  PRMT R25, R21, 0x7632, R25 ;  /* 0x0000763215197816 */ /* 0x000fe40000000019 */
[----:B-1----:R-:W-:Y:S01]  /*35e0*/  PRMT R27, R17, 0x7632, R27 ;  /* 0x00007632111b7816 */ /* 0x002fe2000000001b */
[----:B------:R1:W-:Y:S01]  /*35f0*/  STG.E.U16 [R36.64], R13 ;  /* 0x0000000d24007986 */ /* 0x0003e2000c101504 */
[----:B------:R-:W-:-:S03]  /*3600*/  PRMT R26, R9, 0x7632, R26 ;  /* 0x00007632091a7816 */ /* 0x000fc6000000001a */
[----:B------:R3:W-:Y:S01]  /*3610*/  STG.E.U16 [R40.64], R15 ;  /* 0x0000000f28007986 */ /* 0x0007e2000c101504 */
[----:B0-----:R-:W-:Y:S02]  /*3620*/  PRMT R34, R6, 0x7632, R34 ;  /* 0x0000763206227816 */ /* 0x001fe40000000022 */
[----:B------:R-:W-:Y:S01]  /*3630*/  FSEL R0, R63, -INF , P2 ;  /* 0xff8000003f007808 */ /* 0x000fe20001000000 */
[----:B------:R0:W-:Y:S01]  /*3640*/  STG.E.U16 [R38.64], R5 ;  /* 0x0000000526007986 */ /* 0x0001e2000c101504 */
[----:B--2---:R-:W-:Y:S02]  /*3650*/  PRMT R33, R22, 0x7632, R33 ;  /* 0x0000763216217816 */ /* 0x004fe40000000021 */
[----:B------:R-:W-:Y:S01]  /*3660*/  FSEL R3, R62, -INF , P1 ;  /* 0xff8000003e037808 */ /* 0x000fe20000800000 */
[----:B------:R-:W-:Y:S01]  /*3670*/  STG.E.U16 [R42.64], R21 ;  /* 0x000000152a007986 */ /* 0x000fe2000c101504 */
[----:B-1----:R-:W-:Y:S01]  /*3680*/  PRMT R37, R10, 0x7632, R37 ;  /* 0x000076320a257816 */ /* 0x002fe20000000025 */
[----:B------:R-:W-:-:S02]  /*3690*/  FFMA R65, R0, 0.69314718246459960938, R65 ;  /* 0x3f31721800417823 */ /* 0x000fc40000000041 */
[----:B------:R-:W-:Y:S01]  /*36a0*/  STG.E.U16 [R48.64], R17 ;  /* 0x0000001130007986 */ /* 0x000fe2000c101504 */
[----:B---3--:R-:W-:Y:S01]  /*36b0*/  PRMT R40, R19, 0x7632, R40 ;  /* 0x0000763213287816 */ /* 0x008fe20000000028 */
[----:B------:R-:W-:Y:S02]  /*36c0*/  FFMA R64, R3, 0.69314718246459960938, R64 ;  /* 0x3f31721803407823 */ /* 0x000fe40000000040 */
[----:B------:R1:W-:Y:S01]  /*36d0*/  STG.E.U16 [R46.64], R9 ;  /* 0x000000092e007986 */ /* 0x0003e2000c101504 */
[----:B0-----:R-:W-:-:S03]  /*36e0*/  PRMT R38, R18, 0x7632, R38 ;  /* 0x0000763212267816 */ /* 0x001fc60000000026 */
[----:B------:R0:W-:Y:S04]  /*36f0*/  STG.E.U16 [R44.64], R4 ;  /* 0x000000042c007986 */ /* 0x0001e8000c101504 */
[----:B------:R2:W-:Y:S04]  /*3700*/  STG.E.U16 [R50.64], R25 ;  /* 0x0000001932007986 */ /* 0x0005e8000c101504 */
[----:B------:R2:W-:Y:S01]  /*3710*/  STG.E.U16 [R54.64], R27 ;  /* 0x0000001b36007986 */ /* 0x0005e2000c101504 */
[----:B-1----:R-:W-:-:S03]  /*3720*/  PRMT R46, R23, 0x7632, R46 ;  /* 0x00007632172e7816 */ /* 0x002fc6000000002e */
[----:B------:R2:W-:Y:S01]  /*3730*/  STG.E.U16 [R52.64], R26 ;  /* 0x0000001a34007986 */ /* 0x0005e2000c101504 */
[----:B0-----:R-:W-:Y:S02]  /*3740*/  PRMT R45, R7, 0x7632, R45 ;  /* 0x00007632072d7816 */ /* 0x001fe4000000002d */
[----:B------:R-:W-:Y:S01]  /*3750*/  PRMT R44, R11, 0x7632, R44 ;  /* 0x000076320b2c7816 */ /* 0x000fe2000000002c */
[----:B------:R2:W-:Y:S04]  /*3760*/  STG.E.U16 [R60.64], R6 ;  /* 0x000000063c007986 */ /* 0x0005e8000c101504 */
        /* <DEDUP_REMOVED lines=15> */
[----:B------:R-:W-:Y:S06]  /*3860*/  BAR.SYNC.DEFER_BLOCKING 0x0 ;  /* 0x0000000000007b1d */ /* 0x000fec0000010000 */
[----:B------:R2:W-:Y:S04]  /*3870*/  STS.64 [R12], R64 ;  /* 0x000000400c007388 */ /* 0x0005e80000000a00 */
[----:B------:R-:W-:Y:S06]  /*3880*/  BAR.SYNC.DEFER_BLOCKING 0x0 ;  /* 0x0000000000007b1d */ /* 0x000fec0000010000 */
[----:B------:R-:W-:Y:S05]  /*3890*/  @P0 EXIT ;  /* 0x000000000000094d */ /* 0x000fea0003800000 */
[----:B--2---:R-:W0:Y:S01]  /*38a0*/  LDS R5, [R14] ;  /* 0x000000000e057984 */ /* 0x004e220000000800 */
[----:B------:R-:W-:-:S02]  /*38b0*/  IMAD R2, R2, c[0x0][0x1cc], RZ ;  /* 0x0000730002027a24 */ /* 0x000fc400078e02ff */
[C---:B------:R-:W-:Y:S02]  /*38c0*/  IMAD.SHL.U32 R4, R79.reuse, 0x4, RZ ;  /* 0x000000044f047824 */ /* 0x040fe400078e00ff */
[----:B------:R-:W-:Y:S01]  /*38d0*/  IMAD.HI R79, R79, 0x4, RZ ;  /* 0x000000044f4f7827 */ /* 0x000fe200078e02ff */
[----:B------:R-:W-:-:S03]  /*38e0*/  SHF.L.U32 R3, R2, 0x2, RZ ;  /* 0x0000000202037819 */ /* 0x000fc600000006ff */
[----:B------:R-:W-:Y:S01]  /*38f0*/  IMAD.HI R0, R2, 0x4, RZ ;  /* 0x0000000402007827 */ /* 0x000fe200078e02ff */
[----:B------:R-:W-:-:S04]  /*3900*/  IADD3 R2, P0, P1, R4, c[0x0][0x180], R3 ;  /* 0x0000600004027a10 */ /* 0x000fc8000791e003 */
[----:B------:R-:W-:-:S05]  /*3910*/  IADD3.X R3, R79, c[0x0][0x184], R0, P0, P1 ;  /* 0x000061004f037a10 */ /* 0x000fca00007e2400 */
[----:B0-----:R-:W-:Y:S01]  /*3920*/  STG.E [R2.64], R5 ;  /* 0x0000000502007986 */ /* 0x001fe2000c101904 */
[----:B------:R-:W-:Y:S05]  /*3930*/  EXIT ;  /* 0x000000000000794d */ /* 0x000fea0003800000 */
.L_x_2:
[----:B------:R-:W-:-:S00]  /*3940*/  BRA `(.L_x_2) ;  /* 0xfffffff000007947 */ /* 0x000fc0000383ffff */
[----:B------:R-:W-:-:S00]  /*3950*/  NOP ;  /* 0x0000000000007918 */ /* 0x000fc00000000000 */
        /* <DEDUP_REMOVED lines=10> */
.L_x_3:


//--------------------- .nv.global.init           --------------------------
	.section	.nv.global.init,"aw",@progbits
.nv.global.init:
	.type		_$_str,@object
	.size		_$_str,(.L_0 - _$_str)
_$_str:
        /*0000*/ 	.byte	0x5f, 0x5f, 0x43, 0x55, 0x44, 0x41, 0x5f, 0x46, 0x54, 0x5a, 0x00
.L_0:


//--------------------- .nv.shared.attn_fwd       --------------------------
	.section	.nv.shared.attn_fwd,"aw",@nobits
	.sectionflags	@""
	.align	16
